//
// Generated by NVIDIA NVVM Compiler
//
// Compiler Build ID: CL-36424714
// Cuda compilation tools, release 13.0, V13.0.88
// Based on NVVM 20.0.0
//

.version 9.0
.target sm_100
.address_size 64

	// .globl	_Z17compute_histogramPhPjii
// _ZZ17compute_histogramPhPjiiE10local_hist has been demoted
// _ZZ28apply_histogram_equalizationPhS_PjiiE3cdf has been demoted

.visible .entry _Z17compute_histogramPhPjii(
	.param .u64 .ptr .align 1 _Z17compute_histogramPhPjii_param_0,
	.param .u64 .ptr .align 1 _Z17compute_histogramPhPjii_param_1,
	.param .u32 _Z17compute_histogramPhPjii_param_2,
	.param .u32 _Z17compute_histogramPhPjii_param_3
)
{
	.reg .pred 	%p<8>;
	.reg .b16 	%rs<2>;
	.reg .b32 	%r<149>;
	.reg .b64 	%rd<8>;
	// demoted variable
	.shared .align 4 .b8 _ZZ17compute_histogramPhPjiiE10local_hist[256];
	ld.param.u64 	%rd1, [_Z17compute_histogramPhPjii_param_0];
	ld.param.u32 	%r5, [_Z17compute_histogramPhPjii_param_2];
	ld.param.u32 	%r6, [_Z17compute_histogramPhPjii_param_3];
	mov.u32 	%r1, %tid.x;
	mov.u32 	%r2, %tid.y;
	mov.u32 	%r7, %ctaid.x;
	mov.u32 	%r8, %ntid.x;
	mad.lo.s32 	%r3, %r7, %r8, %r1;
	mov.u32 	%r9, %ctaid.y;
	mov.u32 	%r10, %ntid.y;
	mad.lo.s32 	%r4, %r9, %r10, %r2;
	setp.gt.u32 	%p1, %r1, 3;
	setp.ne.s32 	%p2, %r2, 0;
	or.pred  	%p3, %p1, %p2;
	@%p3 bra 	$L__BB0_2;
	shl.b32 	%r11, %r1, 6;
	mov.u32 	%r12, _ZZ17compute_histogramPhPjiiE10local_hist;
	add.s32 	%r13, %r12, %r11;
	mov.b32 	%r14, 0;
	st.shared.u32 	[%r13], %r14;
$L__BB0_2:
	bar.sync 	0;
	setp.ge.s32 	%p4, %r3, %r5;
	setp.ge.s32 	%p5, %r4, %r6;
	or.pred  	%p6, %p4, %p5;
	@%p6 bra 	$L__BB0_4;
	mad.lo.s32 	%r15, %r5, %r4, %r3;
	cvt.s64.s32 	%rd3, %r15;
	cvta.to.global.u64 	%rd4, %rd1;
	add.s64 	%rd5, %rd4, %rd3;
	ld.global.u8 	%rs1, [%rd5];
	mul.wide.u16 	%r16, %rs1, 4;
	mov.u32 	%r17, _ZZ17compute_histogramPhPjiiE10local_hist;
	add.s32 	%r18, %r17, %r16;
	atom.shared.add.u32 	%r19, [%r18], 1;
$L__BB0_4:
	bar.sync 	0;
	or.b32  	%r20, %r1, %r2;
	setp.ne.s32 	%p7, %r20, 0;
	@%p7 bra 	$L__BB0_6;
	ld.param.u64 	%rd7, [_Z17compute_histogramPhPjii_param_1];
	cvta.to.global.u64 	%rd6, %rd7;
	ld.shared.u32 	%r21, [_ZZ17compute_histogramPhPjiiE10local_hist];
	atom.global.add.u32 	%r22, [%rd6], %r21;
	ld.shared.u32 	%r23, [_ZZ17compute_histogramPhPjiiE10local_hist+4];
	atom.global.add.u32 	%r24, [%rd6+4], %r23;
	ld.shared.u32 	%r25, [_ZZ17compute_histogramPhPjiiE10local_hist+8];
	atom.global.add.u32 	%r26, [%rd6+8], %r25;
	ld.shared.u32 	%r27, [_ZZ17compute_histogramPhPjiiE10local_hist+12];
	atom.global.add.u32 	%r28, [%rd6+12], %r27;
	ld.shared.u32 	%r29, [_ZZ17compute_histogramPhPjiiE10local_hist+16];
	atom.global.add.u32 	%r30, [%rd6+16], %r29;
	ld.shared.u32 	%r31, [_ZZ17compute_histogramPhPjiiE10local_hist+20];
	atom.global.add.u32 	%r32, [%rd6+20], %r31;
	ld.shared.u32 	%r33, [_ZZ17compute_histogramPhPjiiE10local_hist+24];
	atom.global.add.u32 	%r34, [%rd6+24], %r33;
	ld.shared.u32 	%r35, [_ZZ17compute_histogramPhPjiiE10local_hist+28];
	atom.global.add.u32 	%r36, [%rd6+28], %r35;
	ld.shared.u32 	%r37, [_ZZ17compute_histogramPhPjiiE10local_hist+32];
	atom.global.add.u32 	%r38, [%rd6+32], %r37;
	ld.shared.u32 	%r39, [_ZZ17compute_histogramPhPjiiE10local_hist+36];
	atom.global.add.u32 	%r40, [%rd6+36], %r39;
	ld.shared.u32 	%r41, [_ZZ17compute_histogramPhPjiiE10local_hist+40];
	atom.global.add.u32 	%r42, [%rd6+40], %r41;
	ld.shared.u32 	%r43, [_ZZ17compute_histogramPhPjiiE10local_hist+44];
	atom.global.add.u32 	%r44, [%rd6+44], %r43;
	ld.shared.u32 	%r45, [_ZZ17compute_histogramPhPjiiE10local_hist+48];
	atom.global.add.u32 	%r46, [%rd6+48], %r45;
	ld.shared.u32 	%r47, [_ZZ17compute_histogramPhPjiiE10local_hist+52];
	atom.global.add.u32 	%r48, [%rd6+52], %r47;
	ld.shared.u32 	%r49, [_ZZ17compute_histogramPhPjiiE10local_hist+56];
	atom.global.add.u32 	%r50, [%rd6+56], %r49;
	ld.shared.u32 	%r51, [_ZZ17compute_histogramPhPjiiE10local_hist+60];
	atom.global.add.u32 	%r52, [%rd6+60], %r51;
	ld.shared.u32 	%r53, [_ZZ17compute_histogramPhPjiiE10local_hist+64];
	atom.global.add.u32 	%r54, [%rd6+64], %r53;
	ld.shared.u32 	%r55, [_ZZ17compute_histogramPhPjiiE10local_hist+68];
	atom.global.add.u32 	%r56, [%rd6+68], %r55;
	ld.shared.u32 	%r57, [_ZZ17compute_histogramPhPjiiE10local_hist+72];
	atom.global.add.u32 	%r58, [%rd6+72], %r57;
	ld.shared.u32 	%r59, [_ZZ17compute_histogramPhPjiiE10local_hist+76];
	atom.global.add.u32 	%r60, [%rd6+76], %r59;
	ld.shared.u32 	%r61, [_ZZ17compute_histogramPhPjiiE10local_hist+80];
	atom.global.add.u32 	%r62, [%rd6+80], %r61;
	ld.shared.u32 	%r63, [_ZZ17compute_histogramPhPjiiE10local_hist+84];
	atom.global.add.u32 	%r64, [%rd6+84], %r63;
	ld.shared.u32 	%r65, [_ZZ17compute_histogramPhPjiiE10local_hist+88];
	atom.global.add.u32 	%r66, [%rd6+88], %r65;
	ld.shared.u32 	%r67, [_ZZ17compute_histogramPhPjiiE10local_hist+92];
	atom.global.add.u32 	%r68, [%rd6+92], %r67;
	ld.shared.u32 	%r69, [_ZZ17compute_histogramPhPjiiE10local_hist+96];
	atom.global.add.u32 	%r70, [%rd6+96], %r69;
	ld.shared.u32 	%r71, [_ZZ17compute_histogramPhPjiiE10local_hist+100];
	atom.global.add.u32 	%r72, [%rd6+100], %r71;
	ld.shared.u32 	%r73, [_ZZ17compute_histogramPhPjiiE10local_hist+104];
	atom.global.add.u32 	%r74, [%rd6+104], %r73;
	ld.shared.u32 	%r75, [_ZZ17compute_histogramPhPjiiE10local_hist+108];
	atom.global.add.u32 	%r76, [%rd6+108], %r75;
	ld.shared.u32 	%r77, [_ZZ17compute_histogramPhPjiiE10local_hist+112];
	atom.global.add.u32 	%r78, [%rd6+112], %r77;
	ld.shared.u32 	%r79, [_ZZ17compute_histogramPhPjiiE10local_hist+116];
	atom.global.add.u32 	%r80, [%rd6+116], %r79;
	ld.shared.u32 	%r81, [_ZZ17compute_histogramPhPjiiE10local_hist+120];
	atom.global.add.u32 	%r82, [%rd6+120], %r81;
	ld.shared.u32 	%r83, [_ZZ17compute_histogramPhPjiiE10local_hist+124];
	atom.global.add.u32 	%r84, [%rd6+124], %r83;
	ld.shared.u32 	%r85, [_ZZ17compute_histogramPhPjiiE10local_hist+128];
	atom.global.add.u32 	%r86, [%rd6+128], %r85;
	ld.shared.u32 	%r87, [_ZZ17compute_histogramPhPjiiE10local_hist+132];
	atom.global.add.u32 	%r88, [%rd6+132], %r87;
	ld.shared.u32 	%r89, [_ZZ17compute_histogramPhPjiiE10local_hist+136];
	atom.global.add.u32 	%r90, [%rd6+136], %r89;
	ld.shared.u32 	%r91, [_ZZ17compute_histogramPhPjiiE10local_hist+140];
	atom.global.add.u32 	%r92, [%rd6+140], %r91;
	ld.shared.u32 	%r93, [_ZZ17compute_histogramPhPjiiE10local_hist+144];
	atom.global.add.u32 	%r94, [%rd6+144], %r93;
	ld.shared.u32 	%r95, [_ZZ17compute_histogramPhPjiiE10local_hist+148];
	atom.global.add.u32 	%r96, [%rd6+148], %r95;
	ld.shared.u32 	%r97, [_ZZ17compute_histogramPhPjiiE10local_hist+152];
	atom.global.add.u32 	%r98, [%rd6+152], %r97;
	ld.shared.u32 	%r99, [_ZZ17compute_histogramPhPjiiE10local_hist+156];
	atom.global.add.u32 	%r100, [%rd6+156], %r99;
	ld.shared.u32 	%r101, [_ZZ17compute_histogramPhPjiiE10local_hist+160];
	atom.global.add.u32 	%r102, [%rd6+160], %r101;
	ld.shared.u32 	%r103, [_ZZ17compute_histogramPhPjiiE10local_hist+164];
	atom.global.add.u32 	%r104, [%rd6+164], %r103;
	ld.shared.u32 	%r105, [_ZZ17compute_histogramPhPjiiE10local_hist+168];
	atom.global.add.u32 	%r106, [%rd6+168], %r105;
	ld.shared.u32 	%r107, [_ZZ17compute_histogramPhPjiiE10local_hist+172];
	atom.global.add.u32 	%r108, [%rd6+172], %r107;
	ld.shared.u32 	%r109, [_ZZ17compute_histogramPhPjiiE10local_hist+176];
	atom.global.add.u32 	%r110, [%rd6+176], %r109;
	ld.shared.u32 	%r111, [_ZZ17compute_histogramPhPjiiE10local_hist+180];
	atom.global.add.u32 	%r112, [%rd6+180], %r111;
	ld.shared.u32 	%r113, [_ZZ17compute_histogramPhPjiiE10local_hist+184];
	atom.global.add.u32 	%r114, [%rd6+184], %r113;
	ld.shared.u32 	%r115, [_ZZ17compute_histogramPhPjiiE10local_hist+188];
	atom.global.add.u32 	%r116, [%rd6+188], %r115;
	ld.shared.u32 	%r117, [_ZZ17compute_histogramPhPjiiE10local_hist+192];
	atom.global.add.u32 	%r118, [%rd6+192], %r117;
	ld.shared.u32 	%r119, [_ZZ17compute_histogramPhPjiiE10local_hist+196];
	atom.global.add.u32 	%r120, [%rd6+196], %r119;
	ld.shared.u32 	%r121, [_ZZ17compute_histogramPhPjiiE10local_hist+200];
	atom.global.add.u32 	%r122, [%rd6+200], %r121;
	ld.shared.u32 	%r123, [_ZZ17compute_histogramPhPjiiE10local_hist+204];
	atom.global.add.u32 	%r124, [%rd6+204], %r123;
	ld.shared.u32 	%r125, [_ZZ17compute_histogramPhPjiiE10local_hist+208];
	atom.global.add.u32 	%r126, [%rd6+208], %r125;
	ld.shared.u32 	%r127, [_ZZ17compute_histogramPhPjiiE10local_hist+212];
	atom.global.add.u32 	%r128, [%rd6+212], %r127;
	ld.shared.u32 	%r129, [_ZZ17compute_histogramPhPjiiE10local_hist+216];
	atom.global.add.u32 	%r130, [%rd6+216], %r129;
	ld.shared.u32 	%r131, [_ZZ17compute_histogramPhPjiiE10local_hist+220];
	atom.global.add.u32 	%r132, [%rd6+220], %r131;
	ld.shared.u32 	%r133, [_ZZ17compute_histogramPhPjiiE10local_hist+224];
	atom.global.add.u32 	%r134, [%rd6+224], %r133;
	ld.shared.u32 	%r135, [_ZZ17compute_histogramPhPjiiE10local_hist+228];
	atom.global.add.u32 	%r136, [%rd6+228], %r135;
	ld.shared.u32 	%r137, [_ZZ17compute_histogramPhPjiiE10local_hist+232];
	atom.global.add.u32 	%r138, [%rd6+232], %r137;
	ld.shared.u32 	%r139, [_ZZ17compute_histogramPhPjiiE10local_hist+236];
	atom.global.add.u32 	%r140, [%rd6+236], %r139;
	ld.shared.u32 	%r141, [_ZZ17compute_histogramPhPjiiE10local_hist+240];
	atom.global.add.u32 	%r142, [%rd6+240], %r141;
	ld.shared.u32 	%r143, [_ZZ17compute_histogramPhPjiiE10local_hist+244];
	atom.global.add.u32 	%r144, [%rd6+244], %r143;
	ld.shared.u32 	%r145, [_ZZ17compute_histogramPhPjiiE10local_hist+248];
	atom.global.add.u32 	%r146, [%rd6+248], %r145;
	ld.shared.u32 	%r147, [_ZZ17compute_histogramPhPjiiE10local_hist+252];
	atom.global.add.u32 	%r148, [%rd6+252], %r147;
$L__BB0_6:
	ret;

}
	// .globl	_Z28apply_histogram_equalizationPhS_Pjii
.visible .entry _Z28apply_histogram_equalizationPhS_Pjii(
	.param .u64 .ptr .align 1 _Z28apply_histogram_equalizationPhS_Pjii_param_0,
	.param .u64 .ptr .align 1 _Z28apply_histogram_equalizationPhS_Pjii_param_1,
	.param .u64 .ptr .align 1 _Z28apply_histogram_equalizationPhS_Pjii_param_2,
	.param .u32 _Z28apply_histogram_equalizationPhS_Pjii_param_3,
	.param .u32 _Z28apply_histogram_equalizationPhS_Pjii_param_4
)
{
	.reg .pred 	%p<6>;
	.reg .b16 	%rs<2>;
	.reg .b32 	%r<89>;
	.reg .b32 	%f<195>;
	.reg .b64 	%rd<10>;
	// demoted variable
	.shared .align 4 .b8 _ZZ28apply_histogram_equalizationPhS_PjiiE3cdf[256];
	ld.param.u64 	%rd1, [_Z28apply_histogram_equalizationPhS_Pjii_param_0];
	ld.param.u64 	%rd2, [_Z28apply_histogram_equalizationPhS_Pjii_param_1];
	ld.param.u64 	%rd3, [_Z28apply_histogram_equalizationPhS_Pjii_param_2];
	ld.param.u32 	%r6, [_Z28apply_histogram_equalizationPhS_Pjii_param_3];
	ld.param.u32 	%r7, [_Z28apply_histogram_equalizationPhS_Pjii_param_4];
	mov.u32 	%r1, %tid.x;
	mov.u32 	%r2, %tid.y;
	or.b32  	%r8, %r1, %r2;
	setp.ne.s32 	%p1, %r8, 0;
	@%p1 bra 	$L__BB1_3;
	cvta.to.global.u64 	%rd4, %rd3;
	ld.global.u32 	%r10, [%rd4];
	cvt.rn.f32.u32 	%f1, %r10;
	st.shared.f32 	[_ZZ28apply_histogram_equalizationPhS_PjiiE3cdf], %f1;
	ld.global.u32 	%r11, [%rd4+4];
	cvt.rn.f32.u32 	%f3, %r11;
	add.f32 	%f4, %f1, %f3;
	st.shared.f32 	[_ZZ28apply_histogram_equalizationPhS_PjiiE3cdf+4], %f4;
	ld.global.u32 	%r12, [%rd4+8];
	cvt.rn.f32.u32 	%f5, %r12;
	add.f32 	%f6, %f4, %f5;
	st.shared.f32 	[_ZZ28apply_histogram_equalizationPhS_PjiiE3cdf+8], %f6;
	ld.global.u32 	%r13, [%rd4+12];
	cvt.rn.f32.u32 	%f7, %r13;
	add.f32 	%f8, %f6, %f7;
	st.shared.f32 	[_ZZ28apply_histogram_equalizationPhS_PjiiE3cdf+12], %f8;
	ld.global.u32 	%r14, [%rd4+16];
	cvt.rn.f32.u32 	%f9, %r14;
	add.f32 	%f10, %f8, %f9;
	st.shared.f32 	[_ZZ28apply_histogram_equalizationPhS_PjiiE3cdf+16], %f10;
	ld.global.u32 	%r15, [%rd4+20];
	cvt.rn.f32.u32 	%f11, %r15;
	add.f32 	%f12, %f10, %f11;
	st.shared.f32 	[_ZZ28apply_histogram_equalizationPhS_PjiiE3cdf+20], %f12;
	ld.global.u32 	%r16, [%rd4+24];
	cvt.rn.f32.u32 	%f13, %r16;
	add.f32 	%f14, %f12, %f13;
	st.shared.f32 	[_ZZ28apply_histogram_equalizationPhS_PjiiE3cdf+24], %f14;
	ld.global.u32 	%r17, [%rd4+28];
	cvt.rn.f32.u32 	%f15, %r17;
	add.f32 	%f16, %f14, %f15;
	st.shared.f32 	[_ZZ28apply_histogram_equalizationPhS_PjiiE3cdf+28], %f16;
	ld.global.u32 	%r18, [%rd4+32];
	cvt.rn.f32.u32 	%f17, %r18;
	add.f32 	%f18, %f16, %f17;
	st.shared.f32 	[_ZZ28apply_histogram_equalizationPhS_PjiiE3cdf+32], %f18;
	ld.global.u32 	%r19, [%rd4+36];
	cvt.rn.f32.u32 	%f19, %r19;
	add.f32 	%f20, %f18, %f19;
	st.shared.f32 	[_ZZ28apply_histogram_equalizationPhS_PjiiE3cdf+36], %f20;
	ld.global.u32 	%r20, [%rd4+40];
	cvt.rn.f32.u32 	%f21, %r20;
	add.f32 	%f22, %f20, %f21;
	st.shared.f32 	[_ZZ28apply_histogram_equalizationPhS_PjiiE3cdf+40], %f22;
	ld.global.u32 	%r21, [%rd4+44];
	cvt.rn.f32.u32 	%f23, %r21;
	add.f32 	%f24, %f22, %f23;
	st.shared.f32 	[_ZZ28apply_histogram_equalizationPhS_PjiiE3cdf+44], %f24;
	ld.global.u32 	%r22, [%rd4+48];
	cvt.rn.f32.u32 	%f25, %r22;
	add.f32 	%f26, %f24, %f25;
	st.shared.f32 	[_ZZ28apply_histogram_equalizationPhS_PjiiE3cdf+48], %f26;
	ld.global.u32 	%r23, [%rd4+52];
	cvt.rn.f32.u32 	%f27, %r23;
	add.f32 	%f28, %f26, %f27;
	st.shared.f32 	[_ZZ28apply_histogram_equalizationPhS_PjiiE3cdf+52], %f28;
	ld.global.u32 	%r24, [%rd4+56];
	cvt.rn.f32.u32 	%f29, %r24;
	add.f32 	%f30, %f28, %f29;
	st.shared.f32 	[_ZZ28apply_histogram_equalizationPhS_PjiiE3cdf+56], %f30;
	ld.global.u32 	%r25, [%rd4+60];
	cvt.rn.f32.u32 	%f31, %r25;
	add.f32 	%f32, %f30, %f31;
	st.shared.f32 	[_ZZ28apply_histogram_equalizationPhS_PjiiE3cdf+60], %f32;
	ld.global.u32 	%r26, [%rd4+64];
	cvt.rn.f32.u32 	%f33, %r26;
	add.f32 	%f34, %f32, %f33;
	st.shared.f32 	[_ZZ28apply_histogram_equalizationPhS_PjiiE3cdf+64], %f34;
	ld.global.u32 	%r27, [%rd4+68];
	cvt.rn.f32.u32 	%f35, %r27;
	add.f32 	%f36, %f34, %f35;
	st.shared.f32 	[_ZZ28apply_histogram_equalizationPhS_PjiiE3cdf+68], %f36;
	ld.global.u32 	%r28, [%rd4+72];
	cvt.rn.f32.u32 	%f37, %r28;
	add.f32 	%f38, %f36, %f37;
	st.shared.f32 	[_ZZ28apply_histogram_equalizationPhS_PjiiE3cdf+72], %f38;
	ld.global.u32 	%r29, [%rd4+76];
	cvt.rn.f32.u32 	%f39, %r29;
	add.f32 	%f40, %f38, %f39;
	st.shared.f32 	[_ZZ28apply_histogram_equalizationPhS_PjiiE3cdf+76], %f40;
	ld.global.u32 	%r30, [%rd4+80];
	cvt.rn.f32.u32 	%f41, %r30;
	add.f32 	%f42, %f40, %f41;
	st.shared.f32 	[_ZZ28apply_histogram_equalizationPhS_PjiiE3cdf+80], %f42;
	ld.global.u32 	%r31, [%rd4+84];
	cvt.rn.f32.u32 	%f43, %r31;
	add.f32 	%f44, %f42, %f43;
	st.shared.f32 	[_ZZ28apply_histogram_equalizationPhS_PjiiE3cdf+84], %f44;
	ld.global.u32 	%r32, [%rd4+88];
	cvt.rn.f32.u32 	%f45, %r32;
	add.f32 	%f46, %f44, %f45;
	st.shared.f32 	[_ZZ28apply_histogram_equalizationPhS_PjiiE3cdf+88], %f46;
	ld.global.u32 	%r33, [%rd4+92];
	cvt.rn.f32.u32 	%f47, %r33;
	add.f32 	%f48, %f46, %f47;
	st.shared.f32 	[_ZZ28apply_histogram_equalizationPhS_PjiiE3cdf+92], %f48;
	ld.global.u32 	%r34, [%rd4+96];
	cvt.rn.f32.u32 	%f49, %r34;
	add.f32 	%f50, %f48, %f49;
	st.shared.f32 	[_ZZ28apply_histogram_equalizationPhS_PjiiE3cdf+96], %f50;
	ld.global.u32 	%r35, [%rd4+100];
	cvt.rn.f32.u32 	%f51, %r35;
	add.f32 	%f52, %f50, %f51;
	st.shared.f32 	[_ZZ28apply_histogram_equalizationPhS_PjiiE3cdf+100], %f52;
	ld.global.u32 	%r36, [%rd4+104];
	cvt.rn.f32.u32 	%f53, %r36;
	add.f32 	%f54, %f52, %f53;
	st.shared.f32 	[_ZZ28apply_histogram_equalizationPhS_PjiiE3cdf+104], %f54;
	ld.global.u32 	%r37, [%rd4+108];
	cvt.rn.f32.u32 	%f55, %r37;
	add.f32 	%f56, %f54, %f55;
	st.shared.f32 	[_ZZ28apply_histogram_equalizationPhS_PjiiE3cdf+108], %f56;
	ld.global.u32 	%r38, [%rd4+112];
	cvt.rn.f32.u32 	%f57, %r38;
	add.f32 	%f58, %f56, %f57;
	st.shared.f32 	[_ZZ28apply_histogram_equalizationPhS_PjiiE3cdf+112], %f58;
	ld.global.u32 	%r39, [%rd4+116];
	cvt.rn.f32.u32 	%f59, %r39;
	add.f32 	%f60, %f58, %f59;
	st.shared.f32 	[_ZZ28apply_histogram_equalizationPhS_PjiiE3cdf+116], %f60;
	ld.global.u32 	%r40, [%rd4+120];
	cvt.rn.f32.u32 	%f61, %r40;
	add.f32 	%f62, %f60, %f61;
	st.shared.f32 	[_ZZ28apply_histogram_equalizationPhS_PjiiE3cdf+120], %f62;
	ld.global.u32 	%r41, [%rd4+124];
	cvt.rn.f32.u32 	%f63, %r41;
	add.f32 	%f64, %f62, %f63;
	st.shared.f32 	[_ZZ28apply_histogram_equalizationPhS_PjiiE3cdf+124], %f64;
	ld.global.u32 	%r42, [%rd4+128];
	cvt.rn.f32.u32 	%f65, %r42;
	add.f32 	%f66, %f64, %f65;
	st.shared.f32 	[_ZZ28apply_histogram_equalizationPhS_PjiiE3cdf+128], %f66;
	ld.global.u32 	%r43, [%rd4+132];
	cvt.rn.f32.u32 	%f67, %r43;
	add.f32 	%f68, %f66, %f67;
	st.shared.f32 	[_ZZ28apply_histogram_equalizationPhS_PjiiE3cdf+132], %f68;
	ld.global.u32 	%r44, [%rd4+136];
	cvt.rn.f32.u32 	%f69, %r44;
	add.f32 	%f70, %f68, %f69;
	st.shared.f32 	[_ZZ28apply_histogram_equalizationPhS_PjiiE3cdf+136], %f70;
	ld.global.u32 	%r45, [%rd4+140];
	cvt.rn.f32.u32 	%f71, %r45;
	add.f32 	%f72, %f70, %f71;
	st.shared.f32 	[_ZZ28apply_histogram_equalizationPhS_PjiiE3cdf+140], %f72;
	ld.global.u32 	%r46, [%rd4+144];
	cvt.rn.f32.u32 	%f73, %r46;
	add.f32 	%f74, %f72, %f73;
	st.shared.f32 	[_ZZ28apply_histogram_equalizationPhS_PjiiE3cdf+144], %f74;
	ld.global.u32 	%r47, [%rd4+148];
	cvt.rn.f32.u32 	%f75, %r47;
	add.f32 	%f76, %f74, %f75;
	st.shared.f32 	[_ZZ28apply_histogram_equalizationPhS_PjiiE3cdf+148], %f76;
	ld.global.u32 	%r48, [%rd4+152];
	cvt.rn.f32.u32 	%f77, %r48;
	add.f32 	%f78, %f76, %f77;
	st.shared.f32 	[_ZZ28apply_histogram_equalizationPhS_PjiiE3cdf+152], %f78;
	ld.global.u32 	%r49, [%rd4+156];
	cvt.rn.f32.u32 	%f79, %r49;
	add.f32 	%f80, %f78, %f79;
	st.shared.f32 	[_ZZ28apply_histogram_equalizationPhS_PjiiE3cdf+156], %f80;
	ld.global.u32 	%r50, [%rd4+160];
	cvt.rn.f32.u32 	%f81, %r50;
	add.f32 	%f82, %f80, %f81;
	st.shared.f32 	[_ZZ28apply_histogram_equalizationPhS_PjiiE3cdf+160], %f82;
	ld.global.u32 	%r51, [%rd4+164];
	cvt.rn.f32.u32 	%f83, %r51;
	add.f32 	%f84, %f82, %f83;
	st.shared.f32 	[_ZZ28apply_histogram_equalizationPhS_PjiiE3cdf+164], %f84;
	ld.global.u32 	%r52, [%rd4+168];
	cvt.rn.f32.u32 	%f85, %r52;
	add.f32 	%f86, %f84, %f85;
	st.shared.f32 	[_ZZ28apply_histogram_equalizationPhS_PjiiE3cdf+168], %f86;
	ld.global.u32 	%r53, [%rd4+172];
	cvt.rn.f32.u32 	%f87, %r53;
	add.f32 	%f88, %f86, %f87;
	st.shared.f32 	[_ZZ28apply_histogram_equalizationPhS_PjiiE3cdf+172], %f88;
	ld.global.u32 	%r54, [%rd4+176];
	cvt.rn.f32.u32 	%f89, %r54;
	add.f32 	%f90, %f88, %f89;
	st.shared.f32 	[_ZZ28apply_histogram_equalizationPhS_PjiiE3cdf+176], %f90;
	ld.global.u32 	%r55, [%rd4+180];
	cvt.rn.f32.u32 	%f91, %r55;
	add.f32 	%f92, %f90, %f91;
	st.shared.f32 	[_ZZ28apply_histogram_equalizationPhS_PjiiE3cdf+180], %f92;
	ld.global.u32 	%r56, [%rd4+184];
	cvt.rn.f32.u32 	%f93, %r56;
	add.f32 	%f94, %f92, %f93;
	st.shared.f32 	[_ZZ28apply_histogram_equalizationPhS_PjiiE3cdf+184], %f94;
	ld.global.u32 	%r57, [%rd4+188];
	cvt.rn.f32.u32 	%f95, %r57;
	add.f32 	%f96, %f94, %f95;
	st.shared.f32 	[_ZZ28apply_histogram_equalizationPhS_PjiiE3cdf+188], %f96;
	ld.global.u32 	%r58, [%rd4+192];
	cvt.rn.f32.u32 	%f97, %r58;
	add.f32 	%f98, %f96, %f97;
	st.shared.f32 	[_ZZ28apply_histogram_equalizationPhS_PjiiE3cdf+192], %f98;
	ld.global.u32 	%r59, [%rd4+196];
	cvt.rn.f32.u32 	%f99, %r59;
	add.f32 	%f100, %f98, %f99;
	st.shared.f32 	[_ZZ28apply_histogram_equalizationPhS_PjiiE3cdf+196], %f100;
	ld.global.u32 	%r60, [%rd4+200];
	cvt.rn.f32.u32 	%f101, %r60;
	add.f32 	%f102, %f100, %f101;
	st.shared.f32 	[_ZZ28apply_histogram_equalizationPhS_PjiiE3cdf+200], %f102;
	ld.global.u32 	%r61, [%rd4+204];
	cvt.rn.f32.u32 	%f103, %r61;
	add.f32 	%f104, %f102, %f103;
	st.shared.f32 	[_ZZ28apply_histogram_equalizationPhS_PjiiE3cdf+204], %f104;
	ld.global.u32 	%r62, [%rd4+208];
	cvt.rn.f32.u32 	%f105, %r62;
	add.f32 	%f106, %f104, %f105;
	st.shared.f32 	[_ZZ28apply_histogram_equalizationPhS_PjiiE3cdf+208], %f106;
	ld.global.u32 	%r63, [%rd4+212];
	cvt.rn.f32.u32 	%f107, %r63;
	add.f32 	%f108, %f106, %f107;
	st.shared.f32 	[_ZZ28apply_histogram_equalizationPhS_PjiiE3cdf+212], %f108;
	ld.global.u32 	%r64, [%rd4+216];
	cvt.rn.f32.u32 	%f109, %r64;
	add.f32 	%f110, %f108, %f109;
	st.shared.f32 	[_ZZ28apply_histogram_equalizationPhS_PjiiE3cdf+216], %f110;
	ld.global.u32 	%r65, [%rd4+220];
	cvt.rn.f32.u32 	%f111, %r65;
	add.f32 	%f112, %f110, %f111;
	st.shared.f32 	[_ZZ28apply_histogram_equalizationPhS_PjiiE3cdf+220], %f112;
	ld.global.u32 	%r66, [%rd4+224];
	cvt.rn.f32.u32 	%f113, %r66;
	add.f32 	%f114, %f112, %f113;
	st.shared.f32 	[_ZZ28apply_histogram_equalizationPhS_PjiiE3cdf+224], %f114;
	ld.global.u32 	%r67, [%rd4+228];
	cvt.rn.f32.u32 	%f115, %r67;
	add.f32 	%f116, %f114, %f115;
	st.shared.f32 	[_ZZ28apply_histogram_equalizationPhS_PjiiE3cdf+228], %f116;
	ld.global.u32 	%r68, [%rd4+232];
	cvt.rn.f32.u32 	%f117, %r68;
	add.f32 	%f118, %f116, %f117;
	st.shared.f32 	[_ZZ28apply_histogram_equalizationPhS_PjiiE3cdf+232], %f118;
	ld.global.u32 	%r69, [%rd4+236];
	cvt.rn.f32.u32 	%f119, %r69;
	add.f32 	%f120, %f118, %f119;
	st.shared.f32 	[_ZZ28apply_histogram_equalizationPhS_PjiiE3cdf+236], %f120;
	ld.global.u32 	%r70, [%rd4+240];
	cvt.rn.f32.u32 	%f121, %r70;
	add.f32 	%f122, %f120, %f121;
	st.shared.f32 	[_ZZ28apply_histogram_equalizationPhS_PjiiE3cdf+240], %f122;
	ld.global.u32 	%r71, [%rd4+244];
	cvt.rn.f32.u32 	%f123, %r71;
	add.f32 	%f124, %f122, %f123;
	st.shared.f32 	[_ZZ28apply_histogram_equalizationPhS_PjiiE3cdf+244], %f124;
	ld.global.u32 	%r72, [%rd4+248];
	cvt.rn.f32.u32 	%f125, %r72;
	add.f32 	%f126, %f124, %f125;
	st.shared.f32 	[_ZZ28apply_histogram_equalizationPhS_PjiiE3cdf+248], %f126;
	ld.global.u32 	%r73, [%rd4+252];
	cvt.rn.f32.u32 	%f127, %r73;
	add.f32 	%f128, %f126, %f127;
	st.shared.f32 	[_ZZ28apply_histogram_equalizationPhS_PjiiE3cdf+252], %f128;
	mul.lo.s32 	%r74, %r7, %r6;
	cvt.rn.f32.s32 	%f129, %r74;
	sub.f32 	%f2, %f129, %f1;
	mov.b32 	%r88, 32;
	mov.u32 	%r75, _ZZ28apply_histogram_equalizationPhS_PjiiE3cdf;
$L__BB1_2:
	add.s32 	%r76, %r75, %r88;
	ld.shared.f32 	%f130, [%r76+-32];
	sub.f32 	%f131, %f130, %f1;
	div.rn.f32 	%f132, %f131, %f2;
	mul.f32 	%f133, %f132, 0f437F0000;
	st.shared.f32 	[%r76+-32], %f133;
	ld.shared.f32 	%f134, [%r76+-28];
	sub.f32 	%f135, %f134, %f1;
	div.rn.f32 	%f136, %f135, %f2;
	mul.f32 	%f137, %f136, 0f437F0000;
	st.shared.f32 	[%r76+-28], %f137;
	ld.shared.f32 	%f138, [%r76+-24];
	sub.f32 	%f139, %f138, %f1;
	div.rn.f32 	%f140, %f139, %f2;
	mul.f32 	%f141, %f140, 0f437F0000;
	st.shared.f32 	[%r76+-24], %f141;
	ld.shared.f32 	%f142, [%r76+-20];
	sub.f32 	%f143, %f142, %f1;
	div.rn.f32 	%f144, %f143, %f2;
	mul.f32 	%f145, %f144, 0f437F0000;
	st.shared.f32 	[%r76+-20], %f145;
	ld.shared.f32 	%f146, [%r76+-16];
	sub.f32 	%f147, %f146, %f1;
	div.rn.f32 	%f148, %f147, %f2;
	mul.f32 	%f149, %f148, 0f437F0000;
	st.shared.f32 	[%r76+-16], %f149;
	ld.shared.f32 	%f150, [%r76+-12];
	sub.f32 	%f151, %f150, %f1;
	div.rn.f32 	%f152, %f151, %f2;
	mul.f32 	%f153, %f152, 0f437F0000;
	st.shared.f32 	[%r76+-12], %f153;
	ld.shared.f32 	%f154, [%r76+-8];
	sub.f32 	%f155, %f154, %f1;
	div.rn.f32 	%f156, %f155, %f2;
	mul.f32 	%f157, %f156, 0f437F0000;
	st.shared.f32 	[%r76+-8], %f157;
	ld.shared.f32 	%f158, [%r76+-4];
	sub.f32 	%f159, %f158, %f1;
	div.rn.f32 	%f160, %f159, %f2;
	mul.f32 	%f161, %f160, 0f437F0000;
	st.shared.f32 	[%r76+-4], %f161;
	ld.shared.f32 	%f162, [%r76];
	sub.f32 	%f163, %f162, %f1;
	div.rn.f32 	%f164, %f163, %f2;
	mul.f32 	%f165, %f164, 0f437F0000;
	st.shared.f32 	[%r76], %f165;
	ld.shared.f32 	%f166, [%r76+4];
	sub.f32 	%f167, %f166, %f1;
	div.rn.f32 	%f168, %f167, %f2;
	mul.f32 	%f169, %f168, 0f437F0000;
	st.shared.f32 	[%r76+4], %f169;
	ld.shared.f32 	%f170, [%r76+8];
	sub.f32 	%f171, %f170, %f1;
	div.rn.f32 	%f172, %f171, %f2;
	mul.f32 	%f173, %f172, 0f437F0000;
	st.shared.f32 	[%r76+8], %f173;
	ld.shared.f32 	%f174, [%r76+12];
	sub.f32 	%f175, %f174, %f1;
	div.rn.f32 	%f176, %f175, %f2;
	mul.f32 	%f177, %f176, 0f437F0000;
	st.shared.f32 	[%r76+12], %f177;
	ld.shared.f32 	%f178, [%r76+16];
	sub.f32 	%f179, %f178, %f1;
	div.rn.f32 	%f180, %f179, %f2;
	mul.f32 	%f181, %f180, 0f437F0000;
	st.shared.f32 	[%r76+16], %f181;
	ld.shared.f32 	%f182, [%r76+20];
	sub.f32 	%f183, %f182, %f1;
	div.rn.f32 	%f184, %f183, %f2;
	mul.f32 	%f185, %f184, 0f437F0000;
	st.shared.f32 	[%r76+20], %f185;
	ld.shared.f32 	%f186, [%r76+24];
	sub.f32 	%f187, %f186, %f1;
	div.rn.f32 	%f188, %f187, %f2;
	mul.f32 	%f189, %f188, 0f437F0000;
	st.shared.f32 	[%r76+24], %f189;
	ld.shared.f32 	%f190, [%r76+28];
	sub.f32 	%f191, %f190, %f1;
	div.rn.f32 	%f192, %f191, %f2;
	mul.f32 	%f193, %f192, 0f437F0000;
	st.shared.f32 	[%r76+28], %f193;
	add.s32 	%r88, %r88, 64;
	setp.ne.s32 	%p2, %r88, 288;
	@%p2 bra 	$L__BB1_2;
$L__BB1_3:
	bar.sync 	0;
	mov.u32 	%r77, %ctaid.x;
	mov.u32 	%r78, %ntid.x;
	mad.lo.s32 	%r79, %r77, %r78, %r1;
	mov.u32 	%r80, %ctaid.y;
	mov.u32 	%r81, %ntid.y;
	mad.lo.s32 	%r82, %r80, %r81, %r2;
	mad.lo.s32 	%r5, %r6, %r82, %r79;
	setp.ge.s32 	%p3, %r79, %r6;
	setp.ge.s32 	%p4, %r82, %r7;
	or.pred  	%p5, %p3, %p4;
	@%p5 bra 	$L__BB1_5;
	cvt.s64.s32 	%rd5, %r5;
	cvta.to.global.u64 	%rd6, %rd1;
	add.s64 	%rd7, %rd6, %rd5;
	ld.global.u8 	%rs1, [%rd7];
	mul.wide.u16 	%r84, %rs1, 4;
	mov.u32 	%r85, _ZZ28apply_histogram_equalizationPhS_PjiiE3cdf;
	add.s32 	%r86, %r85, %r84;
	ld.shared.f32 	%f194, [%r86];
	cvt.rzi.u32.f32 	%r87, %f194;
	cvta.to.global.u64 	%rd8, %rd2;
	add.s64 	%rd9, %rd8, %rd5;
	st.global.u8 	[%rd9], %r87;
$L__BB1_5:
	ret;

}


// ===== COMPILED SASS (sm_100) =====

	.target	sm_100

	.elftype	@"ET_EXEC"


//--------------------- .note.nv.tkinfo           --------------------------
	.section	.note.nv.tkinfo,"",@"SHT_NOTE"
	.sectionflags	@"SHF_NOTE_NV_TKINFO"
	.tkinfo
        /*0018*/ 	.word	0x00000002
        /*0030*/ 	.string	""
        /*0030*/ 	.string	"ptxas"
        /*0030*/ 	.string	"Cuda compilation tools, release 13.0, V13.0.88"
        /*0030*/ 	.string	"Build cuda_13.0.r13.0/compiler.36424714_0"
        /*0030*/ 	.string	"-arch sm_100 -m 64 "



//--------------------- .note.nv.cuinfo           --------------------------
	.section	.note.nv.cuinfo,"",@"SHT_NOTE"
	.sectionflags	@"SHF_NOTE_NV_CUINFO"
        /*0018*/ 	.short	0x0002
        /*001a*/ 	.short	0x0064
        /*001c*/ 	.short	0x0082
	.zero		2


//--------------------- .nv.info                  --------------------------
	.section	.nv.info,"",@"SHT_CUDA_INFO"
	.align	4


	//----- nvinfo : EIATTR_REGCOUNT
	.align		4
        /*0000*/ 	.byte	0x04, 0x2f
        /*0002*/ 	.short	(.L_1 - .L_0)
	.align		4
.L_0:
        /*0004*/ 	.word	index@(_Z17compute_histogramPhPjii)
        /*0008*/ 	.word	0x00000020


	//----- nvinfo : EIATTR_FRAME_SIZE
	.align		4
.L_1:
        /*000c*/ 	.byte	0x04, 0x11
        /*000e*/ 	.short	(.L_3 - .L_2)
	.align		4
.L_2:
        /*0010*/ 	.word	index@(_Z17compute_histogramPhPjii)
        /*0014*/ 	.word	0x00000000


	//----- nvinfo : EIATTR_REGCOUNT
	.align		4
.L_3:
        /*0018*/ 	.byte	0x04, 0x2f
        /*001a*/ 	.short	(.L_5 - .L_4)
	.align		4
.L_4:
        /*001c*/ 	.word	index@(_Z28apply_histogram_equalizationPhS_Pjii)
        /*0020*/ 	.word	0x00000026


	//----- nvinfo : EIATTR_FRAME_SIZE
	.align		4
.L_5:
        /*0024*/ 	.byte	0x04, 0x11
        /*0026*/ 	.short	(.L_7 - .L_6)
	.align		4
.L_6:
        /*0028*/ 	.word	index@($__internal_0_$__cuda_sm3x_div_rn_noftz_f32_slowpath)
        /*002c*/ 	.word	0x00000000


	//----- nvinfo : EIATTR_FRAME_SIZE
	.align		4
.L_7:
        /*0030*/ 	.byte	0x04, 0x11
        /*0032*/ 	.short	(.L_9 - .L_8)
	.align		4
.L_8:
        /*0034*/ 	.word	index@(_Z28apply_histogram_equalizationPhS_Pjii)
        /*0038*/ 	.word	0x00000000


	//----- nvinfo : EIATTR_MIN_STACK_SIZE
	.align		4
.L_9:
        /*003c*/ 	.byte	0x04, 0x12
        /*003e*/ 	.short	(.L_11 - .L_10)
	.align		4
.L_10:
        /*0040*/ 	.word	index@(_Z28apply_histogram_equalizationPhS_Pjii)
        /*0044*/ 	.word	0x00000000


	//----- nvinfo : EIATTR_MIN_STACK_SIZE
	.align		4
.L_11:
        /*0048*/ 	.byte	0x04, 0x12
        /*004a*/ 	.short	(.L_13 - .L_12)
	.align		4
.L_12:
        /*004c*/ 	.word	index@(_Z17compute_histogramPhPjii)
        /*0050*/ 	.word	0x00000000
.L_13:


//--------------------- .nv.compat                --------------------------
	.section	.nv.compat,"",@"SHT_CUDA_COMPAT_INFO"
	.align	4
        /*0000*/ 	.byte	0x02, 0x09, 0x00, 0x00, 0x02, 0x02, 0x01, 0x00, 0x02, 0x05, 0x05, 0x00, 0x03, 0x07, 0x01, 0x01
        /*0010*/ 	.byte	0x02, 0x03, 0x00, 0x00, 0x02, 0x06, 0x01, 0x00, 0x04, 0x0b, 0x08, 0x00, 0x01, 0x00, 0x00, 0x00
        /*0020*/ 	.byte	0x00, 0x00, 0x00, 0x00


//--------------------- .nv.info._Z28apply_histogram_equalizationPhS_Pjii --------------------------
	.section	.nv.info._Z28apply_histogram_equalizationPhS_Pjii,"",@"SHT_CUDA_INFO"
	.sectionflags	@""
	.align	4


	//----- nvinfo : EIATTR_CUDA_API_VERSION
	.align		4
        /*0000*/ 	.byte	0x04, 0x37
        /*0002*/ 	.short	(.L_15 - .L_14)
.L_14:
        /*0004*/ 	.word	0x00000082


	//----- nvinfo : EIATTR_KPARAM_INFO
	.align		4
.L_15:
        /*0008*/ 	.byte	0x04, 0x17
        /*000a*/ 	.short	(.L_17 - .L_16)
.L_16:
        /*000c*/ 	.word	0x00000000
        /*0010*/ 	.short	0x0004
        /*0012*/ 	.short	0x001c
        /*0014*/ 	.byte	0x00, 0xf0, 0x11, 0x00


	//----- nvinfo : EIATTR_KPARAM_INFO
	.align		4
.L_17:
        /*0018*/ 	.byte	0x04, 0x17
        /*001a*/ 	.short	(.L_19 - .L_18)
.L_18:
        /*001c*/ 	.word	0x00000000
        /*0020*/ 	.short	0x0003
        /*0022*/ 	.short	0x0018
        /*0024*/ 	.byte	0x00, 0xf0, 0x11, 0x00


	//----- nvinfo : EIATTR_KPARAM_INFO
	.align		4
.L_19:
        /*0028*/ 	.byte	0x04, 0x17
        /*002a*/ 	.short	(.L_21 - .L_20)
.L_20:
        /*002c*/ 	.word	0x00000000
        /*0030*/ 	.short	0x0002
        /*0032*/ 	.short	0x0010
        /*0034*/ 	.byte	0x00, 0xf5, 0x21, 0x00


	//----- nvinfo : EIATTR_KPARAM_INFO
	.align		4
.L_21:
        /*0038*/ 	.byte	0x04, 0x17
        /*003a*/ 	.short	(.L_23 - .L_22)
.L_22:
        /*003c*/ 	.word	0x00000000
        /*0040*/ 	.short	0x0001
        /*0042*/ 	.short	0x0008
        /*0044*/ 	.byte	0x00, 0xf5, 0x21, 0x00


	//----- nvinfo : EIATTR_KPARAM_INFO
	.align		4
.L_23:
        /*0048*/ 	.byte	0x04, 0x17
        /*004a*/ 	.short	(.L_25 - .L_24)
.L_24:
        /*004c*/ 	.word	0x00000000
        /*0050*/ 	.short	0x0000
        /*0052*/ 	.short	0x0000
        /*0054*/ 	.byte	0x00, 0xf5, 0x21, 0x00


	//----- nvinfo : EIATTR_SPARSE_MMA_MASK
	.align		4
.L_25:
        /*0058*/ 	.byte	0x03, 0x50
        /*005a*/ 	.short	0x0000


	//----- nvinfo : EIATTR_MAXREG_COUNT
	.align		4
        /*005c*/ 	.byte	0x03, 0x1b
        /*005e*/ 	.short	0x00ff


	//----- nvinfo : EIATTR_NUM_BARRIERS
	.align		4
        /*0060*/ 	.byte	0x02, 0x4c
        /*0062*/ 	.byte	0x01
	.zero		1


	//----- nvinfo : EIATTR_MERCURY_ISA_VERSION
	.align		4
        /*0064*/ 	.byte	0x03, 0x5f
        /*0066*/ 	.short	0x0101


	//----- nvinfo : EIATTR_VRC_CTA_INIT_COUNT
	.align		4
        /*0068*/ 	.byte	0x02, 0x4a
	.zero		1
	.zero		1


	//----- nvinfo : EIATTR_EXIT_INSTR_OFFSETS
	.align		4
        /*006c*/ 	.byte	0x04, 0x1c
        /*006e*/ 	.short	(.L_27 - .L_26)


	//   ....[0]....
.L_26:
        /*0070*/ 	.word	0x00001df0


	//   ....[1]....
        /*0074*/ 	.word	0x00001ee0


	//----- nvinfo : EIATTR_CRS_STACK_SIZE
	.align		4
.L_27:
        /*0078*/ 	.byte	0x04, 0x1e
        /*007a*/ 	.short	(.L_29 - .L_28)
.L_28:
        /*007c*/ 	.word	0x00000000


	//----- nvinfo : EIATTR_CBANK_PARAM_SIZE
	.align		4
.L_29:
        /*0080*/ 	.byte	0x03, 0x19
        /*0082*/ 	.short	0x0020


	//----- nvinfo : EIATTR_PARAM_CBANK
	.align		4
        /*0084*/ 	.byte	0x04, 0x0a
        /*0086*/ 	.short	(.L_31 - .L_30)
	.align		4
.L_30:
        /*0088*/ 	.word	index@(.nv.constant0._Z28apply_histogram_equalizationPhS_Pjii)
        /*008c*/ 	.short	0x0380
        /*008e*/ 	.short	0x0020


	//----- nvinfo : EIATTR_SW_WAR
	.align		4
.L_31:
        /*0090*/ 	.byte	0x04, 0x36
        /*0092*/ 	.short	(.L_33 - .L_32)
.L_32:
        /*0094*/ 	.word	0x00000008
.L_33:


//--------------------- .nv.info._Z17compute_histogramPhPjii --------------------------
	.section	.nv.info._Z17compute_histogramPhPjii,"",@"SHT_CUDA_INFO"
	.sectionflags	@""
	.align	4


	//----- nvinfo : EIATTR_CUDA_API_VERSION
	.align		4
        /*0000*/ 	.byte	0x04, 0x37
        /*0002*/ 	.short	(.L_35 - .L_34)
.L_34:
        /*0004*/ 	.word	0x00000082


	//----- nvinfo : EIATTR_KPARAM_INFO
	.align		4
.L_35:
        /*0008*/ 	.byte	0x04, 0x17
        /*000a*/ 	.short	(.L_37 - .L_36)
.L_36:
        /*000c*/ 	.word	0x00000000
        /*0010*/ 	.short	0x0003
        /*0012*/ 	.short	0x0014
        /*0014*/ 	.byte	0x00, 0xf0, 0x11, 0x00


	//----- nvinfo : EIATTR_KPARAM_INFO
	.align		4
.L_37:
        /*0018*/ 	.byte	0x04, 0x17
        /*001a*/ 	.short	(.L_39 - .L_38)
.L_38:
        /*001c*/ 	.word	0x00000000
        /*0020*/ 	.short	0x0002
        /*0022*/ 	.short	0x0010
        /*0024*/ 	.byte	0x00, 0xf0, 0x11, 0x00


	//----- nvinfo : EIATTR_KPARAM_INFO
	.align		4
.L_39:
        /*0028*/ 	.byte	0x04, 0x17
        /*002a*/ 	.short	(.L_41 - .L_40)
.L_40:
        /*002c*/ 	.word	0x00000000
        /*0030*/ 	.short	0x0001
        /*0032*/ 	.short	0x0008
        /*0034*/ 	.byte	0x00, 0xf5, 0x21, 0x00


	//----- nvinfo : EIATTR_KPARAM_INFO
	.align		4
.L_41:
        /*0038*/ 	.byte	0x04, 0x17
        /*003a*/ 	.short	(.L_43 - .L_42)
.L_42:
        /*003c*/ 	.word	0x00000000
        /*0040*/ 	.short	0x0000
        /*0042*/ 	.short	0x0000
        /*0044*/ 	.byte	0x00, 0xf5, 0x21, 0x00


	//----- nvinfo : EIATTR_SPARSE_MMA_MASK
	.align		4
.L_43:
        /*0048*/ 	.byte	0x03, 0x50
        /*004a*/ 	.short	0x0000


	//----- nvinfo : EIATTR_MAXREG_COUNT
	.align		4
        /*004c*/ 	.byte	0x03, 0x1b
        /*004e*/ 	.short	0x00ff


	//----- nvinfo : EIATTR_NUM_BARRIERS
	.align		4
        /*0050*/ 	.byte	0x02, 0x4c
        /*0052*/ 	.byte	0x01
	.zero		1


	//----- nvinfo : EIATTR_MERCURY_ISA_VERSION
	.align		4
        /*0054*/ 	.byte	0x03, 0x5f
        /*0056*/ 	.short	0x0101


	//----- nvinfo : EIATTR_INT_WARP_WIDE_INSTR_OFFSETS
	.align		4
        /*0058*/ 	.byte	0x04, 0x31
        /*005a*/ 	.short	(.L_45 - .L_44)


	//   ....[0]....
.L_44:
        /*005c*/ 	.word	0x000002b0


	//----- nvinfo : EIATTR_VRC_CTA_INIT_COUNT
	.align		4
.L_45:
        /*0060*/ 	.byte	0x02, 0x4a
	.zero		1
	.zero		1


	//----- nvinfo : EIATTR_EXIT_INSTR_OFFSETS
	.align		4
        /*0064*/ 	.byte	0x04, 0x1c
        /*0066*/ 	.short	(.L_47 - .L_46)


	//   ....[0]....
.L_46:
        /*0068*/ 	.word	0x00000240


	//   ....[1]....
        /*006c*/ 	.word	0x00000c30


	//----- nvinfo : EIATTR_CRS_STACK_SIZE
	.align		4
.L_47:
        /*0070*/ 	.byte	0x04, 0x1e
        /*0072*/ 	.short	(.L_49 - .L_48)
.L_48:
        /*0074*/ 	.word	0x00000000


	//----- nvinfo : EIATTR_CBANK_PARAM_SIZE
	.align		4
.L_49:
        /*0078*/ 	.byte	0x03, 0x19
        /*007a*/ 	.short	0x0018


	//----- nvinfo : EIATTR_PARAM_CBANK
	.align		4
        /*007c*/ 	.byte	0x04, 0x0a
        /*007e*/ 	.short	(.L_51 - .L_50)
	.align		4
.L_50:
        /*0080*/ 	.word	index@(.nv.constant0._Z17compute_histogramPhPjii)
        /*0084*/ 	.short	0x0380
        /*0086*/ 	.short	0x0018


	//----- nvinfo : EIATTR_SW_WAR
	.align		4
.L_51:
        /*0088*/ 	.byte	0x04, 0x36
        /*008a*/ 	.short	(.L_53 - .L_52)
.L_52:
        /*008c*/ 	.word	0x00000008
.L_53:


//--------------------- .nv.callgraph             --------------------------
	.section	.nv.callgraph,"",@"SHT_CUDA_CALLGRAPH"
	.align	4
	.sectionentsize	8
	.align		4
        /*0000*/ 	.word	0x00000000
	.align		4
        /*0004*/ 	.word	0xffffffff
	.align		4
        /*0008*/ 	.word	0x00000000
	.align		4
        /*000c*/ 	.word	0xfffffffe
	.align		4
        /*0010*/ 	.word	0x00000000
	.align		4
        /*0014*/ 	.word	0xfffffffd
	.align		4
        /*0018*/ 	.word	0x00000000
	.align		4
        /*001c*/ 	.word	0xfffffffc


//--------------------- .text._Z28apply_histogram_equalizationPhS_Pjii --------------------------
	.section	.text._Z28apply_histogram_equalizationPhS_Pjii,"ax",@progbits
	.align	128
        .global         _Z28apply_histogram_equalizationPhS_Pjii
        .type           _Z28apply_histogram_equalizationPhS_Pjii,@function
        .size           _Z28apply_histogram_equalizationPhS_Pjii,(.L_x_34 - _Z28apply_histogram_equalizationPhS_Pjii)
        .other          _Z28apply_histogram_equalizationPhS_Pjii,@"STO_CUDA_ENTRY STV_DEFAULT"
_Z28apply_histogram_equalizationPhS_Pjii:
.text._Z28apply_histogram_equalizationPhS_Pjii:
[----:B------:R-:W-:Y:S01]  /*0000*/  LDC R1, c[0x0][0x37c] ;  /* 0x0000df00ff017b82 */ /* 0x000fe20000000800 */
[----:B------:R-:W0:Y:S01]  /*0010*/  S2R R0, SR_TID.X ;  /* 0x0000000000007919 */ /* 0x000e220000002100 */
[----:B------:R-:W1:Y:S01]  /*0020*/  LDCU.64 UR6, c[0x0][0x358] ;  /* 0x00006b00ff0677ac */ /* 0x000e620008000a00 */
[----:B------:R-:W-:Y:S01]  /*0030*/  BSSY.RECONVERGENT B0, `(.L_x_0) ;  /* 0x00001d0000007945 */ /* 0x000fe20003800200 */
[----:B------:R-:W0:Y:S02]  /*0040*/  S2R R3, SR_TID.Y ;  /* 0x0000000000037919 */ /* 0x000e240000002200 */
[----:B0-----:R-:W-:-:S13]  /*0050*/  LOP3.LUT P0, RZ, R0, R3, RZ, 0xfc, !PT ;  /* 0x0000000300ff7212 */ /* 0x001fda000780fcff */
[----:B-1----:R-:W-:Y:S05]  /*0060*/  @P0 BRA `(.L_x_1) ;  /* 0x0000001c00300947 */ /* 0x002fea0003800000 */
[----:B------:R-:W0:Y:S01]  /*0070*/  LDC.64 R34, c[0x0][0x390] ;  /* 0x0000e400ff227b82 */ /* 0x000e220000000a00 */
[----:B------:R-:W1:Y:S01]  /*0080*/  S2R R2, SR_CgaCtaId ;  /* 0x0000000000027919 */ /* 0x000e620000008800 */
[----:B------:R-:W2:Y:S01]  /*0090*/  LDCU.64 UR4, c[0x0][0x398] ;  /* 0x00007300ff0477ac */ /* 0x000ea20008000a00 */
[----:B0-----:R-:W3:Y:S04]  /*00a0*/  LDG.E R5, desc[UR6][R34.64+0x4] ;  /* 0x0000040622057981 */ /* 0x001ee8000c1e1900 */
[----:B------:R-:W4:Y:S04]  /*00b0*/  LDG.E R4, desc[UR6][R34.64] ;  /* 0x0000000622047981 */ /* 0x000f28000c1e1900 */
[----:B------:R-:W5:Y:S04]  /*00c0*/  LDG.E R6, desc[UR6][R34.64+0x8] ;  /* 0x0000080622067981 */ /* 0x000f68000c1e1900 */
[----:B------:R-:W2:Y:S04]  /*00d0*/  LDG.E R7, desc[UR6][R34.64+0xc] ;  /* 0x00000c0622077981 */ /* 0x000ea8000c1e1900 */
        /* <DEDUP_REMOVED lines=21> */
[----:B------:R-:W2:Y:S01]  /*0230*/  LDG.E R32, desc[UR6][R34.64+0xbc] ;  /* 0x0000bc0622207981 */ /* 0x000ea2000c1e1900 */
[----:B---3--:R-:W-:-:S02]  /*0240*/  I2FP.F32.U32 R5, R5 ;  /* 0x0000000500057245 */ /* 0x008fc40000201000 */
[----:B----4-:R-:W-:Y:S02]  /*0250*/  I2FP.F32.U32 R4, R4 ;  /* 0x0000000400047245 */ /* 0x010fe40000201000 */
[----:B-----5:R-:W-:-:S03]  /*0260*/  I2FP.F32.U32 R6, R6 ;  /* 0x0000000600067245 */ /* 0x020fc60000201000 */
[----:B------:R-:W-:Y:S01]  /*0270*/  FADD R5, R4, R5 ;  /* 0x0000000504057221 */ /* 0x000fe20000000000 */
[----:B--2---:R-:W-:-:S03]  /*0280*/  I2FP.F32.U32 R7, R7 ;  /* 0x0000000700077245 */ /* 0x004fc60000201000 */
[----:B------:R-:W-:Y:S01]  /*0290*/  FADD R6, R5, R6 ;  /* 0x0000000605067221 */ /* 0x000fe20000000000 */
[----:B------:R-:W-:-:S03]  /*02a0*/  I2FP.F32.U32 R18, R15 ;  /* 0x0000000f00127245 */ /* 0x000fc60000201000 */
[----:B------:R-:W-:Y:S01]  /*02b0*/  FADD R7, R6, R7 ;  /* 0x0000000706077221 */ /* 0x000fe20000000000 */
[----:B------:R-:W-:-:S03]  /*02c0*/  I2FP.F32.U32 R15, R12 ;  /* 0x0000000c000f7245 */ /* 0x000fc60000201000 */
[----:B------:R-:W-:Y:S01]  /*02d0*/  FADD R12, R7, R18 ;  /* 0x00000012070c7221 */ /* 0x000fe20000000000 */
[----:B------:R-:W-:-:S03]  /*02e0*/  I2FP.F32.U32 R18, R13 ;  /* 0x0000000d00127245 */ /* 0x000fc60000201000 */
[----:B------:R-:W-:Y:S01]  /*02f0*/  FADD R13, R12, R15 ;  /* 0x0000000f0c0d7221 */ /* 0x000fe20000000000 */
[----:B------:R-:W-:-:S03]  /*0300*/  I2FP.F32.U32 R21, R14 ;  /* 0x0000000e00157245 */ /* 0x000fc60000201000 */
[----:B------:R-:W-:Y:S02]  /*0310*/  FADD R14, R13, R18 ;  /* 0x000000120d0e7221 */ /* 0x000fe40000000000 */
[----:B------:R-:W2:Y:S01]  /*0320*/  LDG.E R18, desc[UR6][R34.64+0x4c] ;  /* 0x00004c0622127981 */ /* 0x000ea2000c1e1900 */
[----:B------:R-:W-:Y:S02]  /*0330*/  MOV R15, 0x400 ;  /* 0x00000400000f7802 */ /* 0x000fe40000000f00 */
[----:B------:R-:W-:Y:S02]  /*0340*/  I2FP.F32.U32 R8, R8 ;  /* 0x0000000800087245 */ /* 0x000fe40000201000 */
[----:B-1----:R-:W-:Y:S01]  /*0350*/  LEA R2, R2, R15, 0x18 ;  /* 0x0000000f02027211 */ /* 0x002fe200078ec0ff */
[----:B------:R-:W-:Y:S01]  /*0360*/  FADD R15, R14, R21 ;  /* 0x000000150e0f7221 */ /* 0x000fe20000000000 */
[----:B------:R-:W-:Y:S01]  /*0370*/  I2FP.F32.U32 R9, R9 ;  /* 0x0000000900097245 */ /* 0x000fe20000201000 */
[----:B------:R-:W3:Y:S02]  /*0380*/  LDG.E R21, desc[UR6][R34.64+0x68] ;  /* 0x0000680622157981 */ /* 0x000ee4000c1e1900 */
[----:B------:R-:W-:Y:S01]  /*0390*/  FADD R8, R15, R8 ;  /* 0x000000080f087221 */ /* 0x000fe20000000000 */
[----:B------:R-:W-:-:S03]  /*03a0*/  I2FP.F32.U32 R20, R11 ;  /* 0x0000000b00147245 */ /* 0x000fc60000201000 */
[----:B------:R-:W-:Y:S01]  /*03b0*/  FADD R9, R8, R9 ;  /* 0x0000000908097221 */ /* 0x000fe20000000000 */
[----:B------:R-:W-:-:S03]  /*03c0*/  I2FP.F32.U32 R11, R10 ;  /* 0x0000000a000b7245 */ /* 0x000fc60000201000 */
[----:B------:R-:W-:Y:S02]  /*03d0*/  FADD R10, R9, R20 ;  /* 0x00000014090a7221 */ /* 0x000fe40000000000 */
[----:B------:R-:W4:Y:S02]  /*03e0*/  LDG.E R20, desc[UR6][R34.64+0x6c] ;  /* 0x00006c0622147981 */ /* 0x000f24000c1e1900 */
[----:B------:R-:W-:Y:S02]  /*03f0*/  FADD R11, R10, R11 ;  /* 0x0000000b0a0b7221 */ /* 0x000fe40000000000 */
[----:B------:R0:W-:Y:S04]  /*0400*/  STS.128 [R2+0x10], R12 ;  /* 0x0000100c02007388 */ /* 0x0001e80000000c00 */
[----:B------:R1:W-:Y:S01]  /*0410*/  STS.128 [R2+0x20], R8 ;  /* 0x0000200802007388 */ /* 0x0003e20000000c00 */
[----:B0-----:R-:W-:-:S02]  /*0420*/  I2FP.F32.U32 R12, R31 ;  /* 0x0000001f000c7245 */ /* 0x001fc40000201000 */
[----:B------:R-:W-:Y:S01]  /*0430*/  I2FP.F32.U32 R13, R30 ;  /* 0x0000001e000d7245 */ /* 0x000fe20000201000 */
[----:B------:R-:W5:Y:S01]  /*0440*/  LDG.E R31, desc[UR6][R34.64+0x84] ;  /* 0x00008406221f7981 */ /* 0x000f62000c1e1900 */
[----:B-1----:R-:W-:Y:S01]  /*0450*/  I2FP.F32.U32 R8, R16 ;  /* 0x0000001000087245 */ /* 0x002fe20000201000 */
[----:B------:R-:W-:Y:S02]  /*0460*/  FADD R12, R11, R12 ;  /* 0x0000000c0b0c7221 */ /* 0x000fe40000000000 */
[----:B------:R-:W5:Y:S01]  /*0470*/  LDG.E R16, desc[UR6][R34.64+0x70] ;  /* 0x0000700622107981 */ /* 0x000f62000c1e1900 */
[----:B------:R-:W-:Y:S01]  /*0480*/  I2FP.F32.U32 R14, R29 ;  /* 0x0000001d000e7245 */ /* 0x000fe20000201000 */
[----:B------:R-:W-:Y:S01]  /*0490*/  FADD R13, R12, R13 ;  /* 0x0000000d0c0d7221 */ /* 0x000fe20000000000 */
[----:B------:R-:W-:Y:S01]  /*04a0*/  I2FP.F32.U32 R9, R19 ;  /* 0x0000001300097245 */ /* 0x000fe20000201000 */
[----:B------:R-:W5:Y:S01]  /*04b0*/  LDG.E R29, desc[UR6][R34.64+0x80] ;  /* 0x00008006221d7981 */ /* 0x000f62000c1e1900 */
[----:B------:R-:W-:-:S03]  /*04c0*/  I2FP.F32.U32 R15, R28 ;  /* 0x0000001c000f7245 */ /* 0x000fc60000201000 */
[----:B------:R-:W5:Y:S01]  /*04d0*/  LDG.E R19, desc[UR6][R34.64+0x74] ;  /* 0x0000740622137981 */ /* 0x000f62000c1e1900 */
[----:B------:R-:W-:Y:S01]  /*04e0*/  FADD R14, R13, R14 ;  /* 0x0000000e0d0e7221 */ /* 0x000fe20000000000 */
[----:B------:R-:W-:Y:S02]  /*04f0*/  I2FP.F32.U32 R10, R17 ;  /* 0x00000011000a7245 */ /* 0x000fe40000201000 */
[----:B------:R-:W5:Y:S01]  /*0500*/  LDG.E R17, desc[UR6][R34.64+0x78] ;  /* 0x0000780622117981 */ /* 0x000f62000c1e1900 */
[----:B------:R-:W-:-:S03]  /*0510*/  FADD R15, R14, R15 ;  /* 0x0000000f0e0f7221 */ /* 0x000fc60000000000 */
[----:B------:R-:W5:Y:S04]  /*0520*/  LDG.E R28, desc[UR6][R34.64+0x94] ;  /* 0x00009406221c7981 */ /* 0x000f68000c1e1900 */
[----:B------:R0:W-:Y:S01]  /*0530*/  STS.128 [R2+0x30], R12 ;  /* 0x0000300c02007388 */ /* 0x0001e20000000c00 */
[----:B------:R-:W-:-:S03]  /*0540*/  FADD R8, R15, R8 ;  /* 0x000000080f087221 */ /* 0x000fc60000000000 */
[----:B------:R-:W5:Y:S01]  /*0550*/  LDG.E R30, desc[UR6][R34.64+0x90] ;  /* 0x00009006221e7981 */ /* 0x000f62000c1e1900 */
[----:B0-----:R-:W-:-:S03]  /*0560*/  I2FP.F32.U32 R14, R24 ;  /* 0x00000018000e7245 */ /* 0x001fc60000201000 */
[----:B------:R-:W5:Y:S01]  /*0570*/  LDG.E R24, desc[UR6][R34.64+0x88] ;  /* 0x0000880622187981 */ /* 0x000f62000c1e1900 */
[----:B------:R-:W-:-:S03]  /*0580*/  I2FP.F32.U32 R15, R22 ;  /* 0x00000016000f7245 */ /* 0x000fc60000201000 */
[----:B------:R-:W5:Y:S01]  /*0590*/  LDG.E R22, desc[UR6][R34.64+0x8c] ;  /* 0x00008c0622167981 */ /* 0x000f62000c1e1900 */
[----:B------:R-:W-:-:S03]  /*05a0*/  I2FP.F32.U32 R12, R27 ;  /* 0x0000001b000c7245 */ /* 0x000fc60000201000 */
[----:B------:R-:W5:Y:S01]  /*05b0*/  LDG.E R27, desc[UR6][R34.64+0x98] ;  /* 0x00009806221b7981 */ /* 0x000f62000c1e1900 */
[----:B------:R-:W-:-:S04]  /*05c0*/  FADD R9, R8, R9 ;  /* 0x0000000908097221 */ /* 0x000fc80000000000 */
[----:B------:R-:W-:Y:S01]  /*05d0*/  FADD R10, R9, R10 ;  /* 0x0000000a090a7221 */ /* 0x000fe20000000000 */
[----:B------:R-:W-:Y:S02]  /*05e0*/  I2FP.F32.U32 R13, R26 ;  /* 0x0000001a000d7245 */ /* 0x000fe40000201000 */
[----:B------:R-:W5:Y:S01]  /*05f0*/  LDG.E R26, desc[UR6][R34.64+0x9c] ;  /* 0x00009c06221a7981 */ /* 0x000f62000c1e1900 */
[----:B--2---:R-:W-:-:S03]  /*0600*/  I2FP.F32.U32 R11, R18 ;  /* 0x00000012000b7245 */ /* 0x004fc60000201000 */
[----:B------:R-:W2:Y:S02]  /*0610*/  LDG.E R18, desc[UR6][R34.64+0x7c] ;  /* 0x00007c0622127981 */ /* 0x000ea4000c1e1900 */
[----:B------:R-:W-:-:S04]  /*0620*/  FADD R11, R10, R11 ;  /* 0x0000000b0a0b7221 */ /* 0x000fc80000000000 */
[----:B------:R-:W-:Y:S01]  /*0630*/  FADD R12, R11, R12 ;  /* 0x0000000c0b0c7221 */ /* 0x000fe20000000000 */
[----:B------:R4:W-:Y:S02]  /*0640*/  STS.128 [R2+0x40], R8 ;  /* 0x0000400802007388 */ /* 0x0009e40000000c00 */
[----:B----4-:R-:W-:Y:S02]  /*0650*/  I2FP.F32.U32 R11, R20 ;  /* 0x00000014000b7245 */ /* 0x010fe40000201000 */
[----:B------:R-:W4:Y:S01]  /*0660*/  LDG.E R20, desc[UR6][R34.64+0xac] ;  /* 0x0000ac0622147981 */ /* 0x000f22000c1e1900 */
[----:B---3--:R-:W-:-:S03]  /*0670*/  I2FP.F32.U32 R10, R21 ;  /* 0x00000015000a7245 */ /* 0x008fc60000201000 */
[----:B------:R-:W3:Y:S01]  /*0680*/  LDG.E R21, desc[UR6][R34.64+0xa8] ;  /* 0x0000a80622157981 */ /* 0x000ee2000c1e1900 */
[----:B------:R-:W-:-:S03]  /*0690*/  I2FP.F32.U32 R9, R25 ;  /* 0x0000001900097245 */ /* 0x000fc60000201000 */
[----:B------:R-:W3:Y:S01]  /*06a0*/  LDG.E R25, desc[UR6][R34.64+0xa0] ;  /* 0x0000a00622197981 */ /* 0x000ee2000c1e1900 */
[----:B------:R-:W-:-:S03]  /*06b0*/  I2FP.F32.U32 R8, R23 ;  /* 0x0000001700087245 */ /* 0x000fc60000201000 */
[----:B------:R-:W3:Y:S01]  /*06c0*/  LDG.E R23, desc[UR6][R34.64+0xa4] ;  /* 0x0000a40622177981 */ /* 0x000ee2000c1e1900 */
[----:B------:R-:W-:-:S04]  /*06d0*/  FADD R13, R12, R13 ;  /* 0x0000000d0c0d7221 */ /* 0x000fc80000000000 */
[----:B------:R-:W-:-:S04]  /*06e0*/  FADD R14, R13, R14 ;  /* 0x0000000e0d0e7221 */ /* 0x000fc80000000000 */
[----:B------:R-:W-:-:S04]  /*06f0*/  FADD R15, R14, R15 ;  /* 0x0000000f0e0f7221 */ /* 0x000fc80000000000 */
[----:B------:R-:W-:-:S04]  /*0700*/  FADD R8, R15, R8 ;  /* 0x000000080f087221 */ /* 0x000fc80000000000 */
[----:B------:R-:W-:Y:S01]  /*0710*/  FADD R9, R8, R9 ;  /* 0x0000000908097221 */ /* 0x000fe20000000000 */
[----:B-----5:R-:W-:-:S03]  /*0720*/  I2FP.F32.U32 R16, R16 ;  /* 0x0000001000107245 */ /* 0x020fc60000201000 */
[----:B------:R-:W-:Y:S01]  /*0730*/  FADD R10, R9, R10 ;  /* 0x0000000a090a7221 */ /* 0x000fe20000000000 */
[----:B------:R-:W-:-:S03]  /*0740*/  I2FP.F32.U32 R19, R19 ;  /* 0x0000001300137245 */ /* 0x000fc60000201000 */
[----:B------:R-:W-:Y:S01]  /*0750*/  FADD R11, R10, R11 ;  /* 0x0000000b0a0b7221 */ /* 0x000fe20000000000 */
[----:B------:R0:W-:Y:S03]  /*0760*/  STS.128 [R2+0x50], R12 ;  /* 0x0000500c02007388 */ /* 0x0001e60000000c00 */
[----:B------:R-:W-:Y:S01]  /*0770*/  FADD R16, R11, R16 ;  /* 0x000000100b107221 */ /* 0x000fe20000000000 */
[----:B0-----:R-:W-:-:S03]  /*0780*/  I2FP.F32.U32 R12, R17 ;  /* 0x00000011000c7245 */ /* 0x001fc60000201000 */
[----:B------:R-:W-:Y:S01]  /*0790*/  FADD R17, R16, R19 ;  /* 0x0000001310117221 */ /* 0x000fe20000000000 */
[----:B------:R-:W-:Y:S02]  /*07a0*/  I2FP.F32.U32 R14, R24 ;  /* 0x00000018000e7245 */ /* 0x000fe40000201000 */
[----:B------:R-:W5:Y:S01]  /*07b0*/  LDG.E R24, desc[UR6][R34.64+0xb4] ;  /* 0x0000b40622187981 */ /* 0x000f62000c1e1900 */
[----:B------:R-:W-:-:S03]  /*07c0*/  I2FP.F32.U32 R15, R22 ;  /* 0x00000016000f7245 */ /* 0x000fc60000201000 */
[----:B------:R-:W5:Y:S01]  /*07d0*/  LDG.E R22, desc[UR6][R34.64+0xb8] ;  /* 0x0000b80622167981 */ /* 0x000f62000c1e1900 */
[----:B------:R-:W-:-:S03]  /*07e0*/  I2FP.F32.U32 R13, R31 ;  /* 0x0000001f000d7245 */ /* 0x000fc60000201000 */
[----:B------:R-:W5:Y:S04]  /*07f0*/  LDG.E R31, desc[UR6][R34.64+0xc0] ;  /* 0x0000c006221f7981 */ /* 0x000f68000c1e1900 */
[----:B------:R0:W-:Y:S02]  /*0800*/  STS.128 [R2+0x60], R8 ;  /* 0x0000600802007388 */ /* 0x0001e40000000c00 */
[----:B0-----:R-:W-:Y:S02]  /*0810*/  I2FP.F32.U32 R9, R28 ;  /* 0x0000001c00097245 */ /* 0x001fe40000201000 */
[----:B------:R-:W5:Y:S01]  /*0820*/  LDG.E R28, desc[UR6][R34.64+0xc4] ;  /* 0x0000c406221c7981 */ /* 0x000f62000c1e1900 */
[----:B------:R-:W-:-:S03]  /*0830*/  I2FP.F32.U32 R10, R27 ;  /* 0x0000001b000a7245 */ /* 0x000fc60000201000 */
[----:B------:R-:W5:Y:S01]  /*0840*/  LDG.E R27, desc[UR6][R34.64+0xd0] ;  /* 0x0000d006221b7981 */ /* 0x000f62000c1e1900 */
[----:B------:R-:W-:-:S03]  /*0850*/  I2FP.F32.U32 R8, R30 ;  /* 0x0000001e00087245 */ /* 0x000fc60000201000 */
[----:B------:R-:W5:Y:S01]  /*0860*/  LDG.E R30, desc[UR6][R34.64+0xdc] ;  /* 0x0000dc06221e7981 */ /* 0x000f62000c1e1900 */
[----:B------:R-:W-:-:S03]  /*0870*/  I2FP.F32.U32 R11, R26 ;  /* 0x0000001a000b7245 */ /* 0x000fc60000201000 */
[----:B------:R-:W5:Y:S04]  /*0880*/  LDG.E R26, desc[UR6][R34.64+0xe0] ;  /* 0x0000e006221a7981 */ /* 0x000f68000c1e1900 */
[----:B------:R0:W-:Y:S04]  /*0890*/  STS.128 [R2], R4 ;  /* 0x0000000402007388 */ /* 0x0001e80000000c00 */
[----:B0-----:R-:W5:Y:S04]  /*08a0*/  LDG.E R7, desc[UR6][R34.64+0xf4] ;  /* 0x0000f40622077981 */ /* 0x001f68000c1e1900 */
[----:B------:R-:W5:Y:S04]  /*08b0*/  LDG.E R6, desc[UR6][R34.64+0xf8] ;  /* 0x0000f80622067981 */ /* 0x000f68000c1e1900 */
[----:B------:R-:W5:Y:S01]  /*08c0*/  LDG.E R5, desc[UR6][R34.64+0xfc] ;  /* 0x0000fc0622057981 */ /* 0x000f62000c1e1900 */
[----:B--2---:R-:W-:Y:S01]  /*08d0*/  I2FP.F32.U32 R19, R18 ;  /* 0x0000001200137245 */ /* 0x004fe20000201000 */
[----:B------:R-:W-:Y:S01]  /*08e0*/  FADD R18, R17, R12 ;  /* 0x0000000c11127221 */ /* 0x000fe20000000000 */
[----:B------:R-:W-:-:S02]  /*08f0*/  I2FP.F32.U32 R12, R29 ;  /* 0x0000001d000c7245 */ /* 0x000fc40000201000 */
[----:B------:R-:W2:Y:S01]  /*0900*/  LDG.E R29, desc[UR6][R34.64+0xb0] ;  /* 0x0000b006221d7981 */ /* 0x000ea2000c1e1900 */
[----:B------:R-:W-:-:S04]  /*0910*/  FADD R19, R18, R19 ;  /* 0x0000001312137221 */ /* 0x000fc80000000000 */
[----:B------:R-:W-:Y:S01]  /*0920*/  FADD R12, R19, R12 ;  /* 0x0000000c130c7221 */ /* 0x000fe20000000000 */
[----:B------:R0:W-:Y:S03]  /*0930*/  STS.128 [R2+0x70], R16 ;  /* 0x0000701002007388 */ /* 0x0001e60000000c00 */
[----:B------:R-:W-:Y:S01]  /*0940*/  FADD R13, R12, R13 ;  /* 0x0000000d0c0d7221 */ /* 0x000fe20000000000 */
[----:B0-----:R-:W2:Y:S04]  /*0950*/  LDG.E R19, desc[UR6][R34.64+0xc8] ;  /* 0x0000c80622137981 */ /* 0x001ea8000c1e1900 */
[----:B------:R-:W2:Y:S04]  /*0960*/  LDG.E R16, desc[UR6][R34.64+0xcc] ;  /* 0x0000cc0622107981 */ /* 0x000ea8000c1e1900 */
[----:B------:R-:W2:Y:S01]  /*0970*/  LDG.E R17, desc[UR6][R34.64+0xd4] ;  /* 0x0000d40622117981 */ /* 0x000ea2000c1e1900 */
[----:B------:R-:W-:-:S03]  /*0980*/  FADD R14, R13, R14 ;  /* 0x0000000e0d0e7221 */ /* 0x000fc60000000000 */
[----:B------:R-:W2:Y:S01]  /*0990*/  LDG.E R18, desc[UR6][R34.64+0xd8] ;  /* 0x0000d80622127981 */ /* 0x000ea2000c1e1900 */
        /* <DEDUP_REMOVED lines=16> */
[----:B------:R5:W-:Y:S03]  /*0aa0*/  STS.128 [R2+0x90], R8 ;  /* 0x0000900802007388 */ /* 0x000be60000000c00 */
[----:B------:R-:W-:-:S04]  /*0ab0*/  FADD R14, R13, R14 ;  /* 0x0000000e0d0e7221 */ /* 0x000fc80000000000 */
[----:B------:R-:W-:Y:S01]  /*0ac0*/  FADD R15, R14, R15 ;  /* 0x0000000f0e0f7221 */ /* 0x000fe20000000000 */
[----:B-----5:R-:W-:Y:S02]  /*0ad0*/  I2FP.F32.U32 R9, R24 ;  /* 0x0000001800097245 */ /* 0x020fe40000201000 */
[----:B------:R-:W-:Y:S02]  /*0ae0*/  I2FP.F32.U32 R10, R22 ;  /* 0x00000016000a7245 */ /* 0x000fe40000201000 */
[----:B------:R-:W-:Y:S01]  /*0af0*/  I2FP.F32.U32 R11, R32 ;  /* 0x00000020000b7245 */ /* 0x000fe20000201000 */
[----:B------:R0:W-:Y:S02]  /*0b00*/  STS.128 [R2+0xa0], R12 ;  /* 0x0000a00c02007388 */ /* 0x0001e40000000c00 */
[----:B0-----:R-:W-:Y:S02]  /*0b10*/  I2FP.F32.U32 R12, R31 ;  /* 0x0000001f000c7245 */ /* 0x001fe40000201000 */
[----:B------:R-:W-:-:S02]  /*0b20*/  I2FP.F32.U32 R13, R28 ;  /* 0x0000001c000d7245 */ /* 0x000fc40000201000 */
[----:B------:R-:W-:Y:S02]  /*0b30*/  I2FP.F32.U32 R26, R26 ;  /* 0x0000001a001a7245 */ /* 0x000fe40000201000 */
[----:B------:R-:W-:Y:S02]  /*0b40*/  I2FP.F32.U32 R7, R7 ;  /* 0x0000000700077245 */ /* 0x000fe40000201000 */
[----:B------:R-:W-:Y:S02]  /*0b50*/  I2FP.F32.U32 R6, R6 ;  /* 0x0000000600067245 */ /* 0x000fe40000201000 */
[----:B------:R-:W-:Y:S01]  /*0b60*/  I2FP.F32.U32 R5, R5 ;  /* 0x0000000500057245 */ /* 0x000fe20000201000 */
[----:B------:R-:W-:Y:S01]  /*0b70*/  UIMAD UR4, UR5, UR4, URZ ;  /* 0x00000004050472a4 */ /* 0x000fe2000f8e02ff */
[----:B--2---:R-:W-:-:S05]  /*0b80*/  I2FP.F32.U32 R8, R29 ;  /* 0x0000001d00087245 */ /* 0x004fca0000201000 */
[----:B------:R-:W-:-:S04]  /*0b90*/  FADD R8, R15, R8 ;  /* 0x000000080f087221 */ /* 0x000fc80000000000 */
[----:B------:R-:W-:-:S04]  /*0ba0*/  FADD R9, R8, R9 ;  /* 0x0000000908097221 */ /* 0x000fc80000000000 */
[----:B------:R-:W-:-:S04]  /*0bb0*/  FADD R10, R9, R10 ;  /* 0x0000000a090a7221 */ /* 0x000fc80000000000 */
[----:B------:R-:W-:-:S04]  /*0bc0*/  FADD R11, R10, R11 ;  /* 0x0000000b0a0b7221 */ /* 0x000fc80000000000 */
        /* <DEDUP_REMOVED lines=12> */
[----:B------:R-:W-:-:S04]  /*0c90*/  FADD R18, R17, R18 ;  /* 0x0000001211127221 */ /* 0x000fc80000000000 */
[----:B------:R-:W-:Y:S01]  /*0ca0*/  FADD R19, R18, R19 ;  /* 0x0000001312137221 */ /* 0x000fe20000000000 */
[----:B----4-:R-:W-:-:S03]  /*0cb0*/  I2FP.F32.U32 R27, R20 ;  /* 0x00000014001b7245 */ /* 0x010fc60000201000 */
[----:B------:R-:W-:Y:S01]  /*0cc0*/  FADD R20, R19, R26 ;  /* 0x0000001a13147221 */ /* 0x000fe20000000000 */
[----:B---3--:R-:W-:-:S03]  /*0cd0*/  I2FP.F32.U32 R22, R21 ;  /* 0x0000001500167245 */ /* 0x008fc60000201000 */
[----:B------:R-:W-:Y:S01]  /*0ce0*/  FADD R21, R20, R27 ;  /* 0x0000001b14157221 */ /* 0x000fe20000000000 */
[----:B------:R-:W-:-:S03]  /*0cf0*/  I2FP.F32.U32 R25, R25 ;  /* 0x0000001900197245 */ /* 0x000fc60000201000 */
[----:B------:R-:W-:Y:S01]  /*0d00*/  FADD R22, R21, R22 ;  /* 0x0000001615167221 */ /* 0x000fe20000000000 */
[----:B------:R-:W-:-:S03]  /*0d10*/  I2FP.F32.U32 R24, R23 ;  /* 0x0000001700187245 */ /* 0x000fc60000201000 */
[----:B------:R-:W-:-:S04]  /*0d20*/  FADD R23, R22, R25 ;  /* 0x0000001916177221 */ /* 0x000fc80000000000 */
[----:B------:R-:W-:-:S04]  /*0d30*/  FADD R24, R23, R24 ;  /* 0x0000001817187221 */ /* 0x000fc80000000000 */
[----:B------:R-:W-:-:S04]  /*0d40*/  FADD R25, R24, R7 ;  /* 0x0000000718197221 */ /* 0x000fc80000000000 */
[----:B------:R-:W-:-:S04]  /*0d50*/  FADD R26, R25, R6 ;  /* 0x00000006191a7221 */ /* 0x000fc80000000000 */
[----:B------:R-:W-:Y:S01]  /*0d60*/  FADD R27, R26, R5 ;  /* 0x000000051a1b7221 */ /* 0x000fe20000000000 */
[----:B------:R0:W-:Y:S04]  /*0d70*/  STS.128 [R2+0xb0], R8 ;  /* 0x0000b00802007388 */ /* 0x0001e80000000c00 */
[----:B------:R0:W-:Y:S04]  /*0d80*/  STS.128 [R2+0xc0], R12 ;  /* 0x0000c00c02007388 */ /* 0x0001e80000000c00 */
[----:B------:R0:W-:Y:S04]  /*0d90*/  STS.128 [R2+0xd0], R16 ;  /* 0x0000d01002007388 */ /* 0x0001e80000000c00 */
[----:B------:R0:W-:Y:S04]  /*0da0*/  STS.128 [R2+0xe0], R20 ;  /* 0x0000e01402007388 */ /* 0x0001e80000000c00 */
[----:B------:R0:W-:Y:S01]  /*0db0*/  STS.128 [R2+0xf0], R24 ;  /* 0x0000f01802007388 */ /* 0x0001e20000000c00 */
[----:B------:R-:W-:Y:S01]  /*0dc0*/  I2FP.F32.S32 R5, UR4 ;  /* 0x0000000400057c45 */ /* 0x000fe20008201400 */
[----:B------:R-:W-:-:S04]  /*0dd0*/  HFMA2 R29, -RZ, RZ, 0, 1.9073486328125e-06 ;  /* 0x00000020ff1d7431 */ /* 0x000fc800000001ff */
[----:B------:R-:W-:-:S07]  /*0de0*/  FADD R6, -R4, R5 ;  /* 0x0000000504067221 */ /* 0x000fce0000000100 */
.L_x_18:
[----:B-1----:R-:W-:Y:S01]  /*0df0*/  IADD3 R7, PT, PT, R2, R29, RZ ;  /* 0x0000001d02077210 */ /* 0x002fe20007ffe0ff */
[----:B0-----:R-:W0:Y:S01]  /*0e00*/  MUFU.RCP R9, R6 ;  /* 0x0000000600097308 */ /* 0x001e220000001000 */
[----:B------:R-:W-:-:S03]  /*0e10*/  IADD3 R29, PT, PT, R29, 0x40, RZ ;  /* 0x000000401d1d7810 */ /* 0x000fc60007ffe0ff */
[----:B------:R-:W1:Y:S01]  /*0e20*/  LDS R5, [R7+-0x20] ;  /* 0xffffe00007057984 */ /* 0x000e620000000800 */
[----:B------:R-:W-:Y:S01]  /*0e30*/  ISETP.NE.AND P2, PT, R29, 0x120, PT ;  /* 0x000001201d00780c */ /* 0x000fe20003f45270 */
[----:B0-----:R-:W-:-:S04]  /*0e40*/  FFMA R8, -R6, R9, 1 ;  /* 0x3f80000006087423 */ /* 0x001fc80000000109 */
[----:B------:R-:W-:Y:S01]  /*0e50*/  FFMA R8, R9, R8, R9 ;  /* 0x0000000809087223 */ /* 0x000fe20000000009 */
[----:B-1----:R-:W-:-:S04]  /*0e60*/  FADD R5, -R4, R5 ;  /* 0x0000000504057221 */ /* 0x002fc80000000100 */
[----:B------:R-:W0:Y:S01]  /*0e70*/  FCHK P0, R5, R6 ;  /* 0x0000000605007302 */ /* 0x000e220000000000 */
[----:B------:R-:W-:-:S04]  /*0e80*/  FFMA R9, R5, R8, RZ ;  /* 0x0000000805097223 */ /* 0x000fc800000000ff */
[----:B------:R-:W-:-:S04]  /*0e90*/  FFMA R10, -R6, R9, R5 ;  /* 0x00000009060a7223 */ /* 0x000fc80000000105 */
[----:B------:R-:W-:Y:S01]  /*0ea0*/  FFMA R8, R8, R10, R9 ;  /* 0x0000000a08087223 */ /* 0x000fe20000000009 */
[----:B0-----:R-:W-:Y:S06]  /*0eb0*/  @!P0 BRA `(.L_x_2) ;  /* 0x00000000000c8947 */ /* 0x001fec0003800000 */
[----:B------:R-:W-:-:S07]  /*0ec0*/  MOV R8, 0xee0 ;  /* 0x00000ee000087802 */ /* 0x000fce0000000f00 */
[----:B------:R-:W-:Y:S05]  /*0ed0*/  CALL.REL.NOINC `($__internal_0_$__cuda_sm3x_div_rn_noftz_f32_slowpath) ;  /* 0x0000001000047944 */ /* 0x000fea0003c00000 */
[----:B------:R-:W-:-:S07]  /*0ee0*/  MOV R8, R5 ;  /* 0x0000000500087202 */ /* 0x000fce0000000f00 */
.L_x_2:
[----:B------:R-:W0:Y:S01]  /*0ef0*/  LDS R5, [R7+-0x1c] ;  /* 0xffffe40007057984 */ /* 0x000e220000000800 */
[----:B------:R-:W1:Y:S01]  /*0f00*/  MUFU.RCP R9, R6 ;  /* 0x0000000600097308 */ /* 0x000e620000001000 */
[----:B------:R-:W-:-:S05]  /*0f10*/  FMUL R8, R8, 255 ;  /* 0x437f000008087820 */ /* 0x000fca0000400000 */
[----:B------:R2:W-:Y:S01]  /*0f20*/  STS [R7+-0x20], R8 ;  /* 0xffffe00807007388 */ /* 0x0005e20000000800 */
[----:B-1----:R-:W-:Y:S01]  /*0f30*/  FFMA R10, -R6, R9, 1 ;  /* 0x3f800000060a7423 */ /* 0x002fe20000000109 */
[----:B0-----:R-:W-:-:S03]  /*0f40*/  FADD R11, -R4, R5 ;  /* 0x00000005040b7221 */ /* 0x001fc60000000100 */
[----:B------:R-:W-:Y:S01]  /*0f50*/  FFMA R5, R9, R10, R9 ;  /* 0x0000000a09057223 */ /* 0x000fe20000000009 */
[----:B------:R-:W0:Y:S03]  /*0f60*/  FCHK P0, R11, R6 ;  /* 0x000000060b007302 */ /* 0x000e260000000000 */
[----:B------:R-:W-:-:S04]  /*0f70*/  FFMA R9, R5, R11, RZ ;  /* 0x0000000b05097223 */ /* 0x000fc800000000ff */
[----:B------:R-:W-:-:S04]  /*0f80*/  FFMA R10, -R6, R9, R11 ;  /* 0x00000009060a7223 */ /* 0x000fc8000000010b */
[----:B------:R-:W-:Y:S01]  /*0f90*/  FFMA R5, R5, R10, R9 ;  /* 0x0000000a05057223 */ /* 0x000fe20000000009 */
[----:B0-2---:R-:W-:Y:S06]  /*0fa0*/  @!P0 BRA `(.L_x_3) ;  /* 0x00000000000c8947 */ /* 0x005fec0003800000 */
[----:B------:R-:W-:Y:S02]  /*0fb0*/  MOV R5, R11 ;  /* 0x0000000b00057202 */ /* 0x000fe40000000f00 */
[----:B------:R-:W-:-:S07]  /*0fc0*/  MOV R8, 0xfe0 ;  /* 0x00000fe000087802 */ /* 0x000fce0000000f00 */
[----:B------:R-:W-:Y:S05]  /*0fd0*/  CALL.REL.NOINC `($__internal_0_$__cuda_sm3x_div_rn_noftz_f32_slowpath) ;  /* 0x0000000c00c47944 */ /* 0x000fea0003c00000 */
.L_x_3:
[----:B------:R-:W0:Y:S01]  /*0fe0*/  LDS R9, [R7+-0x18] ;  /* 0xffffe80007097984 */ /* 0x000e220000000800 */
[----:B------:R-:W1:Y:S01]  /*0ff0*/  MUFU.RCP R13, R6 ;  /* 0x00000006000d7308 */ /* 0x000e620000001000 */
[----:B------:R-:W-:-:S05]  /*1000*/  FMUL R8, R5, 255 ;  /* 0x437f000005087820 */ /* 0x000fca0000400000 */
[----:B------:R2:W-:Y:S01]  /*1010*/  STS [R7+-0x1c], R8 ;  /* 0xffffe40807007388 */ /* 0x0005e20000000800 */
[----:B-1----:R-:W-:-:S04]  /*1020*/  FFMA R10, -R6, R13, 1 ;  /* 0x3f800000060a7423 */ /* 0x002fc8000000010d */
[----:B------:R-:W-:Y:S01]  /*1030*/  FFMA R5, R13, R10, R13 ;  /* 0x0000000a0d057223 */ /* 0x000fe2000000000d */
[----:B0-----:R-:W-:-:S04]  /*1040*/  FADD R11, -R4, R9 ;  /* 0x00000009040b7221 */ /* 0x001fc80000000100 */
[----:B------:R-:W0:Y:S01]  /*1050*/  FCHK P0, R11, R6 ;  /* 0x000000060b007302 */ /* 0x000e220000000000 */
[----:B------:R-:W-:-:S04]  /*1060*/  FFMA R9, R5, R11, RZ ;  /* 0x0000000b05097223 */ /* 0x000fc800000000ff */
[----:B------:R-:W-:-:S04]  /*1070*/  FFMA R10, -R6, R9, R11 ;  /* 0x00000009060a7223 */ /* 0x000fc8000000010b */
[----:B------:R-:W-:Y:S01]  /*1080*/  FFMA R5, R5, R10, R9 ;  /* 0x0000000a05057223 */ /* 0x000fe20000000009 */
[----:B0-2---:R-:W-:Y:S06]  /*1090*/  @!P0 BRA `(.L_x_4) ;  /* 0x00000000000c8947 */ /* 0x005fec0003800000 */
[----:B------:R-:W-:Y:S02]  /*10a0*/  MOV R5, R11 ;  /* 0x0000000b00057202 */ /* 0x000fe40000000f00 */
[----:B------:R-:W-:-:S07]  /*10b0*/  MOV R8, 0x10d0 ;  /* 0x000010d000087802 */ /* 0x000fce0000000f00 */
[----:B------:R-:W-:Y:S05]  /*10c0*/  CALL.REL.NOINC `($__internal_0_$__cuda_sm3x_div_rn_noftz_f32_slowpath) ;  /* 0x0000000c00887944 */ /* 0x000fea0003c00000 */
.L_x_4:
        /* <DEDUP_REMOVED lines=15> */
.L_x_5:
        /* <DEDUP_REMOVED lines=15> */
.L_x_6:
        /* <DEDUP_REMOVED lines=15> */
.L_x_7:
        /* <DEDUP_REMOVED lines=15> */
.L_x_8:
        /* <DEDUP_REMOVED lines=15> */
.L_x_9:
[----:B------:R-:W0:Y:S01]  /*1580*/  LDS R9, [R7] ;  /* 0x0000000007097984 */ /* 0x000e220000000800 */
        /* <DEDUP_REMOVED lines=14> */
.L_x_10:
[----:B------:R-:W0:Y:S01]  /*1670*/  LDS R9, [R7+0x4] ;  /* 0x0000040007097984 */ /* 0x000e220000000800 */
[----:B------:R-:W1:Y:S01]  /*1680*/  MUFU.RCP R13, R6 ;  /* 0x00000006000d7308 */ /* 0x000e620000001000 */
[----:B------:R-:W-:-:S05]  /*1690*/  FMUL R8, R5, 255 ;  /* 0x437f000005087820 */ /* 0x000fca0000400000 */
[----:B------:R2:W-:Y:S01]  /*16a0*/  STS [R7], R8 ;  /* 0x0000000807007388 */ /* 0x0005e20000000800 */
        /* <DEDUP_REMOVED lines=11> */
.L_x_11:
[----:B------:R-:W0:Y:S01]  /*1760*/  LDS R9, [R7+0x8] ;  /* 0x0000080007097984 */ /* 0x000e220000000800 */
[----:B------:R-:W1:Y:S01]  /*1770*/  MUFU.RCP R13, R6 ;  /* 0x00000006000d7308 */ /* 0x000e620000001000 */
[----:B------:R-:W-:-:S05]  /*1780*/  FMUL R8, R5, 255 ;  /* 0x437f000005087820 */ /* 0x000fca0000400000 */
[----:B------:R2:W-:Y:S01]  /*1790*/  STS [R7+0x4], R8 ;  /* 0x0000040807007388 */ /* 0x0005e20000000800 */
        /* <DEDUP_REMOVED lines=11> */
.L_x_12:
        /* <DEDUP_REMOVED lines=15> */
.L_x_13:
        /* <DEDUP_REMOVED lines=15> */
.L_x_14:
        /* <DEDUP_REMOVED lines=15> */
.L_x_15:
        /* <DEDUP_REMOVED lines=15> */
.L_x_16:
        /* <DEDUP_REMOVED lines=15> */
.L_x_17:
[----:B------:R-:W-:-:S05]  /*1d00*/  FMUL R8, R5, 255 ;  /* 0x437f000005087820 */ /* 0x000fca0000400000 */
[----:B------:R1:W-:Y:S01]  /*1d10*/  STS [R7+0x1c], R8 ;  /* 0x00001c0807007388 */ /* 0x0003e20000000800 */
[----:B------:R-:W-:Y:S05]  /*1d20*/  @P2 BRA `(.L_x_18) ;  /* 0xfffffff000302947 */ /* 0x000fea000383ffff */
.L_x_1:
[----:B------:R-:W-:Y:S05]  /*1d30*/  BSYNC.RECONVERGENT B0 ;  /* 0x0000000000007941 */ /* 0x000fea0003800200 */
.L_x_0:
[----:B------:R-:W0:Y:S01]  /*1d40*/  LDC R5, c[0x0][0x360] ;  /* 0x0000d800ff057b82 */ /* 0x000e220000000800 */
[----:B------:R-:W2:Y:S07]  /*1d50*/  LDCU.64 UR8, c[0x0][0x398] ;  /* 0x00007300ff0877ac */ /* 0x000eae0008000a00 */
[----:B------:R-:W3:Y:S08]  /*1d60*/  S2UR UR5, SR_CTAID.Y ;  /* 0x00000000000579c3 */ /* 0x000ef00000002600 */
[----:B------:R-:W3:Y:S08]  /*1d70*/  LDC R2, c[0x0][0x364] ;  /* 0x0000d900ff027b82 */ /* 0x000ef00000000800 */
[----:B------:R-:W0:Y:S01]  /*1d80*/  S2UR UR4, SR_CTAID.X ;  /* 0x00000000000479c3 */ /* 0x000e220000002500 */
[----:B---3--:R-:W-:-:S07]  /*1d90*/  IMAD R3, R2, UR5, R3 ;  /* 0x0000000502037c24 */ /* 0x008fce000f8e0203 */
[----:B------:R-:W-:Y:S01]  /*1da0*/  BAR.SYNC.DEFER_BLOCKING 0x0 ;  /* 0x0000000000007b1d */ /* 0x000fe20000010000 */
[----:B--2---:R-:W-:Y:S01]  /*1db0*/  ISETP.GE.AND P0, PT, R3, UR9, PT ;  /* 0x0000000903007c0c */ /* 0x004fe2000bf06270 */
[----:B0-----:R-:W-:-:S05]  /*1dc0*/  IMAD R0, R5, UR4, R0 ;  /* 0x0000000405007c24 */ /* 0x001fca000f8e0200 */
[----:B------:R-:W-:Y:S01]  /*1dd0*/  ISETP.GE.OR P0, PT, R0, UR8, P0 ;  /* 0x0000000800007c0c */ /* 0x000fe20008706670 */
[----:B------:R-:W-:-:S12]  /*1de0*/  IMAD R0, R3, UR8, R0 ;  /* 0x0000000803007c24 */ /* 0x000fd8000f8e0200 */
[----:B------:R-:W-:Y:S05]  /*1df0*/  @P0 EXIT ;  /* 0x000000000000094d */ /* 0x000fea0003800000 */
[----:B------:R-:W0:Y:S01]  /*1e00*/  LDCU.128 UR8, c[0x0][0x380] ;  /* 0x00007000ff0877ac */ /* 0x000e220008000c00 */
[----:B------:R-:W-:Y:S02]  /*1e10*/  SHF.R.S32.HI R5, RZ, 0x1f, R0 ;  /* 0x0000001fff057819 */ /* 0x000fe40000011400 */
[----:B0-----:R-:W-:-:S04]  /*1e20*/  IADD3 R2, P0, PT, R0, UR8, RZ ;  /* 0x0000000800027c10 */ /* 0x001fc8000ff1e0ff */
[----:B------:R-:W-:-:S05]  /*1e30*/  IADD3.X R3, PT, PT, R5, UR9, RZ, P0, !PT ;  /* 0x0000000905037c10 */ /* 0x000fca00087fe4ff */
[----:B------:R-:W2:Y:S01]  /*1e40*/  LDG.E.U8 R2, desc[UR6][R2.64] ;  /* 0x0000000602027981 */ /* 0x000ea2000c1e1100 */
[----:B------:R-:W0:Y:S01]  /*1e50*/  S2UR UR5, SR_CgaCtaId ;  /* 0x00000000000579c3 */ /* 0x000e220000008800 */
[----:B------:R-:W-:Y:S01]  /*1e60*/  UMOV UR4, 0x400 ;  /* 0x0000040000047882 */ /* 0x000fe20000000000 */
[----:B------:R-:W-:-:S04]  /*1e70*/  IADD3 R4, P0, PT, R0, UR10, RZ ;  /* 0x0000000a00047c10 */ /* 0x000fc8000ff1e0ff */
[----:B------:R-:W-:Y:S01]  /*1e80*/  IADD3.X R5, PT, PT, R5, UR11, RZ, P0, !PT ;  /* 0x0000000b05057c10 */ /* 0x000fe200087fe4ff */
[----:B0-----:R-:W-:-:S06]  /*1e90*/  ULEA UR4, UR5, UR4, 0x18 ;  /* 0x0000000405047291 */ /* 0x001fcc000f8ec0ff */
[----:B--2---:R-:W-:-:S06]  /*1ea0*/  LEA R6, R2, UR4, 0x2 ;  /* 0x0000000402067c11 */ /* 0x004fcc000f8e10ff */
[----:B------:R-:W1:Y:S02]  /*1eb0*/  LDS R6, [R6] ;  /* 0x0000000006067984 */ /* 0x000e640000000800 */
[----:B-1----:R-:W0:Y:S02]  /*1ec0*/  F2I.U32.TRUNC.NTZ R7, R6 ;  /* 0x0000000600077305 */ /* 0x002e24000020f000 */
[----:B0-----:R-:W-:Y:S01]  /*1ed0*/  STG.E.U8 desc[UR6][R4.64], R7 ;  /* 0x0000000704007986 */ /* 0x001fe2000c101106 */
[----:B------:R-:W-:Y:S05]  /*1ee0*/  EXIT ;  /* 0x000000000000794d */ /* 0x000fea0003800000 */
        .weak           $__internal_0_$__cuda_sm3x_div_rn_noftz_f32_slowpath
        .type           $__internal_0_$__cuda_sm3x_div_rn_noftz_f32_slowpath,@function
        .size           $__internal_0_$__cuda_sm3x_div_rn_noftz_f32_slowpath,(.L_x_34 - $__internal_0_$__cuda_sm3x_div_rn_noftz_f32_slowpath)
$__internal_0_$__cuda_sm3x_div_rn_noftz_f32_slowpath:
[----:B------:R-:W-:Y:S01]  /*1ef0*/  SHF.R.U32.HI R10, RZ, 0x17, R6 ;  /* 0x00000017ff0a7819 */ /* 0x000fe20000011606 */
[----:B------:R-:W-:Y:S01]  /*1f00*/  BSSY.RECONVERGENT B1, `(.L_x_19) ;  /* 0x0000063000017945 */ /* 0x000fe20003800200 */
[----:B------:R-:W-:Y:S02]  /*1f10*/  SHF.R.U32.HI R9, RZ, 0x17, R5 ;  /* 0x00000017ff097819 */ /* 0x000fe40000011605 */
[----:B------:R-:W-:Y:S02]  /*1f20*/  LOP3.LUT R10, R10, 0xff, RZ, 0xc0, !PT ;  /* 0x000000ff0a0a7812 */ /* 0x000fe400078ec0ff */
[----:B------:R-:W-:Y:S02]  /*1f30*/  LOP3.LUT R15, R9, 0xff, RZ, 0xc0, !PT ;  /* 0x000000ff090f7812 */ /* 0x000fe400078ec0ff */
[----:B------:R-:W-:Y:S02]  /*1f40*/  IADD3 R13, PT, PT, R10, -0x1, RZ ;  /* 0xffffffff0a0d7810 */ /* 0x000fe40007ffe0ff */
[----:B------:R-:W-:-:S02]  /*1f50*/  IADD3 R11, PT, PT, R15, -0x1, RZ ;  /* 0xffffffff0f0b7810 */ /* 0x000fc40007ffe0ff */
[----:B------:R-:W-:Y:S02]  /*1f60*/  ISETP.GT.U32.AND P0, PT, R13, 0xfd, PT ;  /* 0x000000fd0d00780c */ /* 0x000fe40003f04070 */
[----:B------:R-:W-:Y:S02]  /*1f70*/  MOV R12, R6 ;  /* 0x00000006000c7202 */ /* 0x000fe40000000f00 */
[----:B------:R-:W-:-:S13]  /*1f80*/  ISETP.GT.U32.OR P0, PT, R11, 0xfd, P0 ;  /* 0x000000fd0b00780c */ /* 0x000fda0000704470 */
[----:B------:R-:W-:Y:S01]  /*1f90*/  @!P0 MOV R9, RZ ;  /* 0x000000ff00098202 */ /* 0x000fe20000000f00 */
[----:B------:R-:W-:Y:S06]  /*1fa0*/  @!P0 BRA `(.L_x_20) ;  /* 0x00000000005c8947 */ /* 0x000fec0003800000 */
[----:B------:R-:W-:Y:S02]  /*1fb0*/  FSETP.GTU.FTZ.AND P0, PT, |R5|, +INF , PT ;  /* 0x7f8000000500780b */ /* 0x000fe40003f1c200 */
[----:B------:R-:W-:-:S04]  /*1fc0*/  FSETP.GTU.FTZ.AND P1, PT, |R6|, +INF , PT ;  /* 0x7f8000000600780b */ /* 0x000fc80003f3c200 */
[----:B------:R-:W-:-:S13]  /*1fd0*/  PLOP3.LUT P0, PT, P0, P1, PT, 0xf8, 0x8f ;  /* 0x00000000008f781c */ /* 0x000fda0000703f70 */
[----:B------:R-:W-:Y:S05]  /*1fe0*/  @P0 BRA `(.L_x_21) ;  /* 0x00000004004c0947 */ /* 0x000fea0003800000 */
[----:B------:R-:W-:-:S13]  /*1ff0*/  LOP3.LUT P0, RZ, R12, 0x7fffffff, R5, 0xc8, !PT ;  /* 0x7fffffff0cff7812 */ /* 0x000fda000780c805 */
[----:B------:R-:W-:Y:S05]  /*2000*/  @!P0 BRA `(.L_x_22) ;  /* 0x00000004003c8947 */ /* 0x000fea0003800000 */
[C---:B------:R-:W-:Y:S02]  /*2010*/  FSETP.NEU.FTZ.AND P3, PT, |R5|.reuse, +INF , PT ;  /* 0x7f8000000500780b */ /* 0x040fe40003f7d200 */
[----:B------:R-:W-:Y:S02]  /*2020*/  FSETP.NEU.FTZ.AND P1, PT, |R6|, +INF , PT ;  /* 0x7f8000000600780b */ /* 0x000fe40003f3d200 */
[----:B------:R-:W-:-:S11]  /*2030*/  FSETP.NEU.FTZ.AND P0, PT, |R5|, +INF , PT ;  /* 0x7f8000000500780b */ /* 0x000fd60003f1d200 */
[----:B------:R-:W-:Y:S05]  /*2040*/  @!P1 BRA !P3, `(.L_x_22) ;  /* 0x00000004002c9947 */ /* 0x000fea0005800000 */
[----:B------:R-:W-:-:S04]  /*2050*/  LOP3.LUT P3, RZ, R5, 0x7fffffff, RZ, 0xc0, !PT ;  /* 0x7fffffff05ff7812 */ /* 0x000fc8000786c0ff */
[----:B------:R-:W-:-:S13]  /*2060*/  PLOP3.LUT P1, PT, P1, P3, PT, 0x2f, 0xf2 ;  /* 0x0000000000f2781c */ /* 0x000fda0000f26577 */
[----:B------:R-:W-:Y:S05]  /*2070*/  @P1 BRA `(.L_x_23) ;  /* 0x0000000400181947 */ /* 0x000fea0003800000 */
[----:B------:R-:W-:-:S04]  /*2080*/  LOP3.LUT P1, RZ, R12, 0x7fffffff, RZ, 0xc0, !PT ;  /* 0x7fffffff0cff7812 */ /* 0x000fc8000782c0ff */
[----:B------:R-:W-:-:S13]  /*2090*/  PLOP3.LUT P0, PT, P0, P1, PT, 0x2f, 0xf2 ;  /* 0x0000000000f2781c */ /* 0x000fda0000702577 */
[----:B------:R-:W-:Y:S05]  /*20a0*/  @P0 BRA `(.L_x_24) ;  /* 0x0000000400000947 */ /* 0x000fea0003800000 */
[----:B------:R-:W-:Y:S02]  /*20b0*/  ISETP.GE.AND P0, PT, R11, RZ, PT ;  /* 0x000000ff0b00720c */ /* 0x000fe40003f06270 */
[----:B------:R-:W-:-:S11]  /*20c0*/  ISETP.GE.AND P1, PT, R13, RZ, PT ;  /* 0x000000ff0d00720c */ /* 0x000fd60003f26270 */
[----:B------:R-:W-:Y:S01]  /*20d0*/  @P0 MOV R9, RZ ;  /* 0x000000ff00090202 */ /* 0x000fe20000000f00 */
[----:B------:R-:W-:Y:S01]  /*20e0*/  @!P0 FFMA R5, R5, 1.84467440737095516160e+19, RZ ;  /* 0x5f80000005058823 */ /* 0x000fe200000000ff */
[----:B------:R-:W-:Y:S01]  /*20f0*/  @!P0 MOV R9, 0xffffffc0 ;  /* 0xffffffc000098802 */ /* 0x000fe20000000f00 */
[----:B------:R-:W-:-:S03]  /*2100*/  @!P1 FFMA R12, R6, 1.84467440737095516160e+19, RZ ;  /* 0x5f800000060c9823 */ /* 0x000fc600000000ff */
[----:B------:R-:W-:-:S07]  /*2110*/  @!P1 IADD3 R9, PT, PT, R9, 0x40, RZ ;  /* 0x0000004009099810 */ /* 0x000fce0007ffe0ff */
.L_x_20:
[----:B------:R-:W-:Y:S01]  /*2120*/  LEA R11, R10, 0xc0800000, 0x17 ;  /* 0xc08000000a0b7811 */ /* 0x000fe200078eb8ff */
[----:B------:R-:W-:Y:S03]  /*2130*/  BSSY.RECONVERGENT B2, `(.L_x_25) ;  /* 0x0000036000027945 */ /* 0x000fe60003800200 */
[----:B------:R-:W-:Y:S02]  /*2140*/  IADD3 R12, PT, PT, -R11, R12, RZ ;  /* 0x0000000c0b0c7210 */ /* 0x000fe40007ffe1ff */
[----:B------:R-:W-:Y:S02]  /*2150*/  IADD3 R11, PT, PT, R15, -0x7f, RZ ;  /* 0xffffff810f0b7810 */ /* 0x000fe40007ffe0ff */
[----:B------:R0:W1:Y:S01]  /*2160*/  MUFU.RCP R13, R12 ;  /* 0x0000000c000d7308 */ /* 0x0000620000001000 */
[----:B------:R-:W-:Y:S02]  /*2170*/  FADD.FTZ R14, -R12, -RZ ;  /* 0x800000ff0c0e7221 */ /* 0x000fe40000010100 */
[C---:B------:R-:W-:Y:S01]  /*2180*/  IMAD R5, R11.reuse, -0x800000, R5 ;  /* 0xff8000000b057824 */ /* 0x040fe200078e0205 */
[----:B0-----:R-:W-:-:S04]  /*2190*/  IADD3 R12, PT, PT, R11, 0x7f, -R10 ;  /* 0x0000007f0b0c7810 */ /* 0x001fc80007ffe80a */
[----:B------:R-:W-:Y:S01]  /*21a0*/  IADD3 R12, PT, PT, R12, R9, RZ ;  /* 0x000000090c0c7210 */ /* 0x000fe20007ffe0ff */
[----:B-1----:R-:W-:-:S04]  /*21b0*/  FFMA R16, R13, R14, 1 ;  /* 0x3f8000000d107423 */ /* 0x002fc8000000000e */
[----:B------:R-:W-:-:S04]  /*21c0*/  FFMA R18, R13, R16, R13 ;  /* 0x000000100d127223 */ /* 0x000fc8000000000d */
[----:B------:R-:W-:-:S04]  /*21d0*/  FFMA R13, R5, R18, RZ ;  /* 0x00000012050d7223 */ /* 0x000fc800000000ff */
[----:B------:R-:W-:-:S04]  /*21e0*/  FFMA R16, R14, R13, R5 ;  /* 0x0000000d0e107223 */ /* 0x000fc80000000005 */
[----:B------:R-:W-:-:S04]  /*21f0*/  FFMA R13, R18, R16, R13 ;  /* 0x00000010120d7223 */ /* 0x000fc8000000000d */
[----:B------:R-:W-:-:S04]  /*2200*/  FFMA R14, R14, R13, R5 ;  /* 0x0000000d0e0e7223 */ /* 0x000fc80000000005 */
[----:B------:R-:W-:-:S05]  /*2210*/  FFMA R5, R18, R14, R13 ;  /* 0x0000000e12057223 */ /* 0x000fca000000000d */
[----:B------:R-:W-:-:S04]  /*2220*/  SHF.R.U32.HI R10, RZ, 0x17, R5 ;  /* 0x00000017ff0a7819 */ /* 0x000fc80000011605 */
[----:B------:R-:W-:-:S04]  /*2230*/  LOP3.LUT R10, R10, 0xff, RZ, 0xc0, !PT ;  /* 0x000000ff0a0a7812 */ /* 0x000fc800078ec0ff */
[----:B------:R-:W-:-:S04]  /*2240*/  IADD3 R15, PT, PT, R10, R12, RZ ;  /* 0x0000000c0a0f7210 */ /* 0x000fc80007ffe0ff */
[----:B------:R-:W-:-:S04]  /*2250*/  IADD3 R9, PT, PT, R15, -0x1, RZ ;  /* 0xffffffff0f097810 */ /* 0x000fc80007ffe0ff */
[----:B------:R-:W-:-:S13]  /*2260*/  ISETP.GE.U32.AND P0, PT, R9, 0xfe, PT ;  /* 0x000000fe0900780c */ /* 0x000fda0003f06070 */
[----:B------:R-:W-:Y:S05]  /*2270*/  @!P0 BRA `(.L_x_26) ;  /* 0x0000000000808947 */ /* 0x000fea0003800000 */
[----:B------:R-:W-:-:S13]  /*2280*/  ISETP.GT.AND P0, PT, R15, 0xfe, PT ;  /* 0x000000fe0f00780c */ /* 0x000fda0003f04270 */
[----:B------:R-:W-:Y:S05]  /*2290*/  @P0 BRA `(.L_x_27) ;  /* 0x00000000006c0947 */ /* 0x000fea0003800000 */
[----:B------:R-:W-:-:S13]  /*22a0*/  ISETP.GE.AND P0, PT, R15, 0x1, PT ;  /* 0x000000010f00780c */ /* 0x000fda0003f06270 */
[----:B------:R-:W-:Y:S05]  /*22b0*/  @P0 BRA `(.L_x_28) ;  /* 0x0000000000740947 */ /* 0x000fea0003800000 */
[----:B------:R-:W-:Y:S02]  /*22c0*/  ISETP.GE.AND P0, PT, R15, -0x18, PT ;  /* 0xffffffe80f00780c */ /* 0x000fe40003f06270 */
[----:B------:R-:W-:-:S11]  /*22d0*/  LOP3.LUT R5, R5, 0x80000000, RZ, 0xc0, !PT ;  /* 0x8000000005057812 */ /* 0x000fd600078ec0ff */
[----:B------:R-:W-:Y:S05]  /*22e0*/  @!P0 BRA `(.L_x_28) ;  /* 0x0000000000688947 */ /* 0x000fea0003800000 */
[CCC-:B------:R-:W-:Y:S01]  /*22f0*/  FFMA.RZ R9, R18.reuse, R14.reuse, R13.reuse ;  /* 0x0000000e12097223 */ /* 0x1c0fe2000000c00d */
[C---:B------:R-:W-:Y:S01]  /*2300*/  IADD3 R12, PT, PT, R15.reuse, 0x20, RZ ;  /* 0x000000200f0c7810 */ /* 0x040fe20007ffe0ff */
[CCC-:B------:R-:W-:Y:S01]  /*2310*/  FFMA.RM R10, R18.reuse, R14.reuse, R13.reuse ;  /* 0x0000000e120a7223 */ /* 0x1c0fe2000000400d */
[----:B------:R-:W-:Y:S02]  /*2320*/  ISETP.NE.AND P3, PT, R15, RZ, PT ;  /* 0x000000ff0f00720c */ /* 0x000fe40003f65270 */
[----:B------:R-:W-:Y:S01]  /*2330*/  LOP3.LUT R11, R9, 0x7fffff, RZ, 0xc0, !PT ;  /* 0x007fffff090b7812 */ /* 0x000fe200078ec0ff */
[----:B------:R-:W-:Y:S01]  /*2340*/  FFMA.RP R9, R18, R14, R13 ;  /* 0x0000000e12097223 */ /* 0x000fe2000000800d */
[----:B------:R-:W-:Y:S02]  /*2350*/  ISETP.NE.AND P1, PT, R15, RZ, PT ;  /* 0x000000ff0f00720c */ /* 0x000fe40003f25270 */
[----:B------:R-:W-:Y:S02]  /*2360*/  LOP3.LUT R11, R11, 0x800000, RZ, 0xfc, !PT ;  /* 0x008000000b0b7812 */ /* 0x000fe400078efcff */
[----:B------:R-:W-:-:S02]  /*2370*/  IADD3 R13, PT, PT, -R15, RZ, RZ ;  /* 0x000000ff0f0d7210 */ /* 0x000fc40007ffe1ff */
[----:B------:R-:W-:Y:S02]  /*2380*/  SHF.L.U32 R12, R11, R12, RZ ;  /* 0x0000000c0b0c7219 */ /* 0x000fe400000006ff */
[----:B------:R-:W-:Y:S02]  /*2390*/  FSETP.NEU.FTZ.AND P0, PT, R9, R10, PT ;  /* 0x0000000a0900720b */ /* 0x000fe40003f1d000 */
[----:B------:R-:W-:Y:S02]  /*23a0*/  SEL R10, R13, RZ, P3 ;  /* 0x000000ff0d0a7207 */ /* 0x000fe40001800000 */
[----:B------:R-:W-:Y:S02]  /*23b0*/  ISETP.NE.AND P1, PT, R12, RZ, P1 ;  /* 0x000000ff0c00720c */ /* 0x000fe40000f25270 */
[----:B------:R-:W-:Y:S02]  /*23c0*/  SHF.R.U32.HI R10, RZ, R10, R11 ;  /* 0x0000000aff0a7219 */ /* 0x000fe4000001160b */
[----:B------:R-:W-:-:S02]  /*23d0*/  PLOP3.LUT P0, PT, P0, P1, PT, 0xf8, 0x8f ;  /* 0x00000000008f781c */ /* 0x000fc40000703f70 */
[----:B------:R-:W-:Y:S02]  /*23e0*/  SHF.R.U32.HI R12, RZ, 0x1, R10 ;  /* 0x00000001ff0c7819 */ /* 0x000fe4000001160a */
[----:B------:R-:W-:-:S04]  /*23f0*/  SEL R9, RZ, 0x1, !P0 ;  /* 0x00000001ff097807 */ /* 0x000fc80004000000 */
[----:B------:R-:W-:-:S04]  /*2400*/  LOP3.LUT R9, R9, 0x1, R12, 0xf8, !PT ;  /* 0x0000000109097812 */ /* 0x000fc800078ef80c */
[----:B------:R-:W-:-:S04]  /*2410*/  LOP3.LUT R9, R9, R10, RZ, 0xc0, !PT ;  /* 0x0000000a09097212 */ /* 0x000fc800078ec0ff */
[----:B------:R-:W-:-:S04]  /*2420*/  IADD3 R12, PT, PT, R12, R9, RZ ;  /* 0x000000090c0c7210 */ /* 0x000fc80007ffe0ff */
[----:B------:R-:W-:Y:S01]  /*2430*/  LOP3.LUT R5, R12, R5, RZ, 0xfc, !PT ;  /* 0x000000050c057212 */ /* 0x000fe200078efcff */
[----:B------:R-:W-:Y:S06]  /*2440*/  BRA `(.L_x_28) ;  /* 0x0000000000107947 */ /* 0x000fec0003800000 */
.L_x_27:
[----:B------:R-:W-:-:S04]  /*2450*/  LOP3.LUT R5, R5, 0x80000000, RZ, 0xc0, !PT ;  /* 0x8000000005057812 */ /* 0x000fc800078ec0ff */
[----:B------:R-:W-:Y:S01]  /*2460*/  LOP3.LUT R5, R5, 0x7f800000, RZ, 0xfc, !PT ;  /* 0x7f80000005057812 */ /* 0x000fe200078efcff */
[----:B------:R-:W-:Y:S06]  /*2470*/  BRA `(.L_x_28) ;  /* 0x0000000000047947 */ /* 0x000fec0003800000 */
.L_x_26:
[----:B------:R-:W-:-:S07]  /*2480*/  LEA R5, R12, R5, 0x17 ;  /* 0x000000050c057211 */ /* 0x000fce00078eb8ff */
.L_x_28:
[----:B------:R-:W-:Y:S05]  /*2490*/  BSYNC.RECONVERGENT B2 ;  /* 0x0000000000027941 */ /* 0x000fea0003800200 */
.L_x_25:
[----:B------:R-:W-:Y:S05]  /*24a0*/  BRA `(.L_x_29) ;  /* 0x0000000000207947 */ /* 0x000fea0003800000 */
.L_x_24:
[----:B------:R-:W-:-:S04]  /*24b0*/  LOP3.LUT R5, R12, 0x80000000, R5, 0x48, !PT ;  /* 0x800000000c057812 */ /* 0x000fc800078e4805 */
[----:B------:R-:W-:Y:S01]  /*24c0*/  LOP3.LUT R5, R5, 0x7f800000, RZ, 0xfc, !PT ;  /* 0x7f80000005057812 */ /* 0x000fe200078efcff */
[----:B------:R-:W-:Y:S06]  /*24d0*/  BRA `(.L_x_29) ;  /* 0x0000000000147947 */ /* 0x000fec0003800000 */
.L_x_23:
[----:B------:R-:W-:Y:S01]  /*24e0*/  LOP3.LUT R5, R12, 0x80000000, R5, 0x48, !PT ;  /* 0x800000000c057812 */ /* 0x000fe200078e4805 */
[----:B------:R-:W-:Y:S06]  /*24f0*/  BRA `(.L_x_29) ;  /* 0x00000000000c7947 */ /* 0x000fec0003800000 */
.L_x_22:
[----:B------:R-:W0:Y:S01]  /*2500*/  MUFU.RSQ R5, -QNAN ;  /* 0xffc0000000057908 */ /* 0x000e220000001400 */
[----:B------:R-:W-:Y:S05]  /*2510*/  BRA `(.L_x_29) ;  /* 0x0000000000047947 */ /* 0x000fea0003800000 */
.L_x_21:
[----:B------:R-:W-:-:S07]  /*2520*/  FADD.FTZ R5, R5, R6 ;  /* 0x0000000605057221 */ /* 0x000fce0000010000 */
.L_x_29:
[----:B------:R-:W-:Y:S05]  /*2530*/  BSYNC.RECONVERGENT B1 ;  /* 0x0000000000017941 */ /* 0x000fea0003800200 */
.L_x_19:
[----:B------:R-:W-:-:S04]  /*2540*/  HFMA2 R9, -RZ, RZ, 0, 0 ;  /* 0x00000000ff097431 */ /* 0x000fc800000001ff */
[----:B0-----:R-:W-:Y:S05]  /*2550*/  RET.REL.NODEC R8 `(_Z28apply_histogram_equalizationPhS_Pjii) ;  /* 0xffffffd808a87950 */ /* 0x001fea0003c3ffff */
.L_x_30:
[----:B------:R-:W-:-:S00]  /*2560*/  BRA `(.L_x_30) ;  /* 0xfffffffc00fc7947 */ /* 0x000fc0000383ffff */
[----:B------:R-:W-:-:S00]  /*2570*/  NOP ;  /* 0x0000000000007918 */ /* 0x000fc00000000000 */
        /* <DEDUP_REMOVED lines=8> */
.L_x_34:


//--------------------- .text._Z17compute_histogramPhPjii --------------------------
	.section	.text._Z17compute_histogramPhPjii,"ax",@progbits
	.align	128
        .global         _Z17compute_histogramPhPjii
        .type           _Z17compute_histogramPhPjii,@function
        .size           _Z17compute_histogramPhPjii,(.L_x_36 - _Z17compute_histogramPhPjii)
        .other          _Z17compute_histogramPhPjii,@"STO_CUDA_ENTRY STV_DEFAULT"
_Z17compute_histogramPhPjii:
.text._Z17compute_histogramPhPjii:
[----:B------:R-:W-:Y:S01]  /*0000*/  LDC R1, c[0x0][0x37c] ;  /* 0x0000df00ff017b82 */ /* 0x000fe20000000800 */
[----:B------:R-:W0:Y:S07]  /*0010*/  S2R R4, SR_TID.Y ;  /* 0x0000000000047919 */ /* 0x000e2e0000002200 */
[----:B------:R-:W1:Y:S01]  /*0020*/  LDC R0, c[0x0][0x360] ;  /* 0x0000d800ff007b82 */ /* 0x000e620000000800 */
[----:B------:R-:W2:Y:S01]  /*0030*/  LDCU.64 UR6, c[0x0][0x390] ;  /* 0x00007200ff0677ac */ /* 0x000ea20008000a00 */
[----:B------:R-:W-:Y:S01]  /*0040*/  BSSY.RECONVERGENT B0, `(.L_x_31) ;  /* 0x000001e000007945 */ /* 0x000fe20003800200 */
[----:B------:R-:W3:Y:S01]  /*0050*/  S2R R7, SR_TID.X ;  /* 0x0000000000077919 */ /* 0x000ee20000002100 */
[----:B------:R-:W4:Y:S04]  /*0060*/  LDCU.64 UR10, c[0x0][0x358] ;  /* 0x00006b00ff0a77ac */ /* 0x000f280008000a00 */
[----:B------:R-:W5:Y:S08]  /*0070*/  S2UR UR5, SR_CTAID.Y ;  /* 0x00000000000579c3 */ /* 0x000f700000002600 */
[----:B------:R-:W5:Y:S08]  /*0080*/  LDC R3, c[0x0][0x364] ;  /* 0x0000d900ff037b82 */ /* 0x000f700000000800 */
[----:B------:R-:W1:Y:S01]  /*0090*/  S2UR UR4, SR_CTAID.X ;  /* 0x00000000000479c3 */ /* 0x000e620000002500 */
[----:B0-----:R-:W-:-:S04]  /*00a0*/  ISETP.NE.AND P0, PT, R4, RZ, PT ;  /* 0x000000ff0400720c */ /* 0x001fc80003f05270 */
[C---:B---3--:R-:W-:Y:S02]  /*00b0*/  ISETP.GT.U32.OR P0, PT, R7.reuse, 0x3, P0 ;  /* 0x000000030700780c */ /* 0x048fe40000704470 */
[----:B------:R-:W-:Y:S01]  /*00c0*/  LOP3.LUT P2, RZ, R7, R4, RZ, 0xfc, !PT ;  /* 0x0000000407ff7212 */ /* 0x000fe2000784fcff */
[----:B-----5:R-:W-:-:S05]  /*00d0*/  IMAD R3, R3, UR5, R4 ;  /* 0x0000000503037c24 */ /* 0x020fca000f8e0204 */
[----:B--2---:R-:W-:-:S05]  /*00e0*/  ISETP.GE.AND P1, PT, R3, UR7, PT ;  /* 0x0000000703007c0c */ /* 0x004fca000bf26270 */
[----:B------:R-:W0:Y:S01]  /*00f0*/  @!P0 S2R R5, SR_CgaCtaId ;  /* 0x0000000000058919 */ /* 0x000e220000008800 */
[----:B-1----:R-:W-:Y:S01]  /*0100*/  IMAD R0, R0, UR4, R7 ;  /* 0x0000000400007c24 */ /* 0x002fe2000f8e0207 */
[----:B------:R-:W-:-:S04]  /*0110*/  @!P0 MOV R2, 0x400 ;  /* 0x0000040000028802 */ /* 0x000fc80000000f00 */
[----:B------:R-:W-:Y:S02]  /*0120*/  ISETP.GE.OR P1, PT, R0, UR6, P1 ;  /* 0x0000000600007c0c */ /* 0x000fe40008f26670 */
[----:B0-----:R-:W-:-:S04]  /*0130*/  @!P0 LEA R2, R5, R2, 0x18 ;  /* 0x0000000205028211 */ /* 0x001fc800078ec0ff */
[----:B------:R-:W-:-:S05]  /*0140*/  @!P0 LEA R2, R7, R2, 0x6 ;  /* 0x0000000207028211 */ /* 0x000fca00078e30ff */
[----:B------:R0:W-:Y:S01]  /*0150*/  @!P0 STS [R2], RZ ;  /* 0x000000ff02008388 */ /* 0x0001e20000000800 */
[----:B------:R-:W-:Y:S06]  /*0160*/  BAR.SYNC.DEFER_BLOCKING 0x0 ;  /* 0x0000000000007b1d */ /* 0x000fec0000010000 */
[----:B----4-:R-:W-:Y:S05]  /*0170*/  @P1 BRA `(.L_x_32) ;  /* 0x0000000000281947 */ /* 0x010fea0003800000 */
[----:B------:R-:W0:Y:S01]  /*0180*/  LDCU.64 UR4, c[0x0][0x380] ;  /* 0x00007000ff0477ac */ /* 0x000e220008000a00 */
[----:B------:R-:W-:-:S05]  /*0190*/  IMAD R0, R3, UR6, R0 ;  /* 0x0000000603007c24 */ /* 0x000fca000f8e0200 */
[----:B0-----:R-:W-:-:S04]  /*01a0*/  IADD3 R2, P0, PT, R0, UR4, RZ ;  /* 0x0000000400027c10 */ /* 0x001fc8000ff1e0ff */
[----:B------:R-:W-:-:S05]  /*01b0*/  LEA.HI.X.SX32 R3, R0, UR5, 0x1, P0 ;  /* 0x0000000500037c11 */ /* 0x000fca00080f0eff */
[----:B------:R-:W2:Y:S01]  /*01c0*/  LDG.E.U8 R2, desc[UR10][R2.64] ;  /* 0x0000000a02027981 */ /* 0x000ea2000c1e1100 */
[----:B------:R-:W0:Y:S01]  /*01d0*/  S2UR UR5, SR_CgaCtaId ;  /* 0x00000000000579c3 */ /* 0x000e220000008800 */
[----:B------:R-:W-:Y:S02]  /*01e0*/  UMOV UR4, 0x400 ;  /* 0x0000040000047882 */ /* 0x000fe40000000000 */
[----:B0-----:R-:W-:-:S06]  /*01f0*/  ULEA UR4, UR5, UR4, 0x18 ;  /* 0x0000000405047291 */ /* 0x001fcc000f8ec0ff */
[----:B--2---:R-:W-:-:S05]  /*0200*/  LEA R0, R2, UR4, 0x2 ;  /* 0x0000000402007c11 */ /* 0x004fca000f8e10ff */
[----:B------:R1:W-:Y:S02]  /*0210*/  ATOMS.POPC.INC.32 RZ, [R0+URZ] ;  /* 0x0000000000ff7f8c */ /* 0x0003e4000d8000ff */
.L_x_32:
[----:B------:R-:W-:Y:S05]  /*0220*/  BSYNC.RECONVERGENT B0 ;  /* 0x0000000000007941 */ /* 0x000fea0003800200 */
.L_x_31:
[----:B------:R-:W-:Y:S06]  /*0230*/  BAR.SYNC.DEFER_BLOCKING 0x0 ;  /* 0x0000000000007b1d */ /* 0x000fec0000010000 */
[----:B------:R-:W-:Y:S05]  /*0240*/  @P2 EXIT ;  /* 0x000000000000294d */ /* 0x000fea0003800000 */
[----:B------:R-:W2:Y:S01]  /*0250*/  S2UR UR5, SR_CgaCtaId ;  /* 0x00000000000579c3 */ /* 0x000ea20000008800 */
[----:B------:R-:W-:Y:S01]  /*0260*/  UMOV UR4, 0x400 ;  /* 0x0000040000047882 */ /* 0x000fe20000000000 */
[----:B-1----:R-:W1:Y:S01]  /*0270*/  S2R R0, SR_LANEID ;  /* 0x0000000000007919 */ /* 0x002e620000000000 */
[----:B------:R-:W3:Y:S05]  /*0280*/  LDCU.64 UR6, c[0x0][0x388] ;  /* 0x00007100ff0677ac */ /* 0x000eea0008000a00 */
[----:B------:R-:W4:Y:S01]  /*0290*/  LDC.64 R28, c[0x0][0x388] ;  /* 0x0000e200ff1c7b82 */ /* 0x000f220000000a00 */
[----:B--2---:R-:W-:-:S03]  /*02a0*/  ULEA UR8, UR5, UR4, 0x18 ;  /* 0x0000000405087291 */ /* 0x004fc6000f8ec0ff */
[----:B------:R-:W-:Y:S02]  /*02b0*/  VOTEU.ANY UR4, UPT, PT ;  /* 0x0000000000047886 */ /* 0x000fe400038e0100 */
[----:B------:R-:W-:Y:S02]  /*02c0*/  UFLO.U32 UR5, UR4 ;  /* 0x00000004000572bd */ /* 0x000fe400080e0000 */
[----:B------:R-:W-:Y:S02]  /*02d0*/  UPOPC UR4, UR4 ;  /* 0x00000004000472bf */ /* 0x000fe40008000000 */
[----:B------:R-:W2:Y:S02]  /*02e0*/  LDS.128 R8, [UR8] ;  /* 0x00000008ff087984 */ /* 0x000ea40008000c00 */
[----:B-1----:R-:W-:Y:S01]  /*02f0*/  ISETP.EQ.U32.AND P0, PT, R0, UR5, PT ;  /* 0x0000000500007c0c */ /* 0x002fe2000bf02070 */
[----:B---3--:R-:W-:Y:S01]  /*0300*/  UIADD3 UR5, UP0, UPT, UR6, 0x4, URZ ;  /* 0x0000000406057890 */ /* 0x008fe2000ff1e0ff */
[----:B------:R-:W1:Y:S03]  /*0310*/  LDS.128 R4, [UR8+0x10] ;  /* 0x00001008ff047984 */ /* 0x000e660008000c00 */
[----:B------:R-:W-:Y:S01]  /*0320*/  UIADD3.X UR6, UPT, UPT, URZ, UR7, URZ, UP0, !UPT ;  /* 0x00000007ff067290 */ /* 0x000fe200087fe4ff */
[----:B------:R-:W3:Y:S04]  /*0330*/  LDS.128 R24, [UR8+0x20] ;  /* 0x00002008ff187984 */ /* 0x000ee80008000c00 */
[----:B------:R-:W5:Y:S04]  /*0340*/  LDS.128 R12, [UR8+0x30] ;  /* 0x00003008ff0c7984 */ /* 0x000f680008000c00 */
[----:B------:R-:W5:Y:S01]  /*0350*/  LDS.128 R20, [UR8+0x40] ;  /* 0x00004008ff147984 */ /* 0x000f620008000c00 */
[----:B0-----:R-:W-:-:S02]  /*0360*/  MOV R2, UR5 ;  /* 0x0000000500027c02 */ /* 0x001fc40008000f00 */
[----:B------:R-:W-:Y:S01]  /*0370*/  MOV R3, UR6 ;  /* 0x0000000600037c02 */ /* 0x000fe20008000f00 */
[----:B------:R-:W0:Y:S01]  /*0380*/  LDS.128 R16, [UR8+0x50] ;  /* 0x00005008ff107984 */ /* 0x000e220008000c00 */
[----:B--2---:R-:W-:Y:S02]  /*0390*/  IMAD R8, R8, UR4, RZ ;  /* 0x0000000408087c24 */ /* 0x004fe4000f8e02ff */
[----:B------:R-:W-:Y:S02]  /*03a0*/  IMAD R9, R9, UR4, RZ ;  /* 0x0000000409097c24 */ /* 0x000fe4000f8e02ff */
[----:B------:R-:W-:Y:S01]  /*03b0*/  IMAD R10, R10, UR4, RZ ;  /* 0x000000040a0a7c24 */ /* 0x000fe2000f8e02ff */
[----:B----4-:R2:W-:Y:S01]  /*03c0*/  @P0 REDG.E.ADD.STRONG.GPU desc[UR10][R28.64], R8 ;  /* 0x000000081c00098e */ /* 0x0105e2000c12e10a */
[----:B------:R-:W-:Y:S02]  /*03d0*/  IMAD R11, R11, UR4, RZ ;  /* 0x000000040b0b7c24 */ /* 0x000fe4000f8e02ff */
[----:B-1----:R-:W-:Y:S01]  /*03e0*/  IMAD R0, R4, UR4, RZ ;  /* 0x0000000404007c24 */ /* 0x002fe2000f8e02ff */
[----:B------:R-:W-:Y:S01]  /*03f0*/  @P0 REDG.E.ADD.STRONG.GPU desc[UR10][R2.64], R9 ;  /* 0x000000090200098e */ /* 0x000fe2000c12e10a */
[----:B------:R-:W-:-:S03]  /*0400*/  IMAD R5, R5, UR4, RZ ;  /* 0x0000000405057c24 */ /* 0x000fc6000f8e02ff */
[----:B------:R-:W-:Y:S01]  /*0410*/  @P0 REDG.E.ADD.STRONG.GPU desc[UR10][R2.64+0x4], R10 ;  /* 0x0000040a0200098e */ /* 0x000fe2000c12e10a */
[----:B---3--:R-:W-:Y:S02]  /*0420*/  IMAD R24, R24, UR4, RZ ;  /* 0x0000000418187c24 */ /* 0x008fe4000f8e02ff */
[----:B--2---:R-:W-:Y:S01]  /*0430*/  IMAD R29, R6, UR4, RZ ;  /* 0x00000004061d7c24 */ /* 0x004fe2000f8e02ff */
[----:B------:R-:W-:Y:S01]  /*0440*/  @P0 REDG.E.ADD.STRONG.GPU desc[UR10][R2.64+0x8], R11 ;  /* 0x0000080b0200098e */ /* 0x000fe2000c12e10a */
[----:B------:R-:W-:Y:S02]  /*0450*/  IMAD R28, R7, UR4, RZ ;  /* 0x00000004071c7c24 */ /* 0x000fe4000f8e02ff */
[----:B------:R-:W-:Y:S01]  /*0460*/  IMAD R25, R25, UR4, RZ ;  /* 0x0000000419197c24 */ /* 0x000fe2000f8e02ff */
[----:B------:R5:W-:Y:S01]  /*0470*/  @P0 REDG.E.ADD.STRONG.GPU desc[UR10][R2.64+0xc], R0 ;  /* 0x00000c000200098e */ /* 0x000be2000c12e10a */
[----:B------:R-:W-:-:S03]  /*0480*/  IMAD R26, R26, UR4, RZ ;  /* 0x000000041a1a7c24 */ /* 0x000fc6000f8e02ff */
[----:B------:R-:W-:Y:S01]  /*0490*/  @P0 REDG.E.ADD.STRONG.GPU desc[UR10][R2.64+0x10], R5 ;  /* 0x000010050200098e */ /* 0x000fe2000c12e10a */
[----:B------:R-:W-:-:S03]  /*04a0*/  IMAD R27, R27, UR4, RZ ;  /* 0x000000041b1b7c24 */ /* 0x000fc6000f8e02ff */
[----:B------:R-:W1:Y:S04]  /*04b0*/  LDS.128 R4, [UR8+0x60] ;  /* 0x00006008ff047984 */ /* 0x000e680008000c00 */
[----:B------:R2:W-:Y:S01]  /*04c0*/  @P0 REDG.E.ADD.STRONG.GPU desc[UR10][R2.64+0x14], R29 ;  /* 0x0000141d0200098e */ /* 0x0005e2000c12e10a */
[----:B-----5:R-:W-:-:S03]  /*04d0*/  IMAD R0, R13, UR4, RZ ;  /* 0x000000040d007c24 */ /* 0x020fc6000f8e02ff */
[----:B------:R3:W-:Y:S01]  /*04e0*/  @P0 REDG.E.ADD.STRONG.GPU desc[UR10][R2.64+0x18], R28 ;  /* 0x0000181c0200098e */ /* 0x0007e2000c12e10a */
[----:B------:R-:W-:-:S03]  /*04f0*/  IMAD R13, R14, UR4, RZ ;  /* 0x000000040e0d7c24 */ /* 0x000fc6000f8e02ff */
[----:B------:R-:W-:Y:S01]  /*0500*/  @P0 REDG.E.ADD.STRONG.GPU desc[UR10][R2.64+0x1c], R24 ;  /* 0x00001c180200098e */ /* 0x000fe2000c12e10a */
[----:B--2---:R-:W-:-:S03]  /*0510*/  IMAD R29, R12, UR4, RZ ;  /* 0x000000040c1d7c24 */ /* 0x004fc6000f8e02ff */
[----:B------:R2:W-:Y:S04]  /*0520*/  @P0 REDG.E.ADD.STRONG.GPU desc[UR10][R2.64+0x20], R25 ;  /* 0x000020190200098e */ /* 0x0005e8000c12e10a */
[----:B------:R-:W-:Y:S01]  /*0530*/  @P0 REDG.E.ADD.STRONG.GPU desc[UR10][R2.64+0x24], R26 ;  /* 0x0000241a0200098e */ /* 0x000fe2000c12e10a */
[----:B---3--:R-:W-:-:S03]  /*0540*/  IMAD R28, R15, UR4, RZ ;  /* 0x000000040f1c7c24 */ /* 0x008fc6000f8e02ff */
[----:B------:R-:W3:Y:S04]  /*0550*/  LDS.128 R8, [UR8+0x70] ;  /* 0x00007008ff087984 */ /* 0x000ee80008000c00 */
[----:B------:R-:W-:Y:S01]  /*0560*/  @P0 REDG.E.ADD.STRONG.GPU desc[UR10][R2.64+0x28], R27 ;  /* 0x0000281b0200098e */ /* 0x000fe2000c12e10a */
[----:B--2---:R-:W-:-:S03]  /*0570*/  IMAD R25, R20, UR4, RZ ;  /* 0x0000000414197c24 */ /* 0x004fc6000f8e02ff */
[----:B------:R2:W-:Y:S04]  /*0580*/  @P0 REDG.E.ADD.STRONG.GPU desc[UR10][R2.64+0x2c], R29 ;  /* 0x00002c1d0200098e */ /* 0x0005e8000c12e10a */
[----:B------:R4:W-:Y:S04]  /*0590*/  @P0 REDG.E.ADD.STRONG.GPU desc[UR10][R2.64+0x30], R0 ;  /* 0x000030000200098e */ /* 0x0009e8000c12e10a */
[----:B------:R-:W-:Y:S01]  /*05a0*/  @P0 REDG.E.ADD.STRONG.GPU desc[UR10][R2.64+0x34], R13 ;  /* 0x0000340d0200098e */ /* 0x000fe2000c12e10a */
[----:B------:R-:W-:-:S03]  /*05b0*/  IMAD R21, R21, UR4, RZ ;  /* 0x0000000415157c24 */ /* 0x000fc6000f8e02ff */
[----:B------:R-:W5:Y:S04]  /*05c0*/  LDS.128 R12, [UR8+0x80] ;  /* 0x00008008ff0c7984 */ /* 0x000f680008000c00 */
[----:B------:R1:W-:Y:S01]  /*05d0*/  @P0 REDG.E.ADD.STRONG.GPU desc[UR10][R2.64+0x38], R28 ;  /* 0x0000381c0200098e */ /* 0x0003e2000c12e10a */
[----:B--2---:R-:W-:Y:S02]  /*05e0*/  IMAD R29, R22, UR4, RZ ;  /* 0x00000004161d7c24 */ /* 0x004fe4000f8e02ff */
[----:B------:R-:W-:Y:S01]  /*05f0*/  IMAD R23, R23, UR4, RZ ;  /* 0x0000000417177c24 */ /* 0x000fe2000f8e02ff */
[----:B------:R-:W-:Y:S04]  /*0600*/  @P0 REDG.E.ADD.STRONG.GPU desc[UR10][R2.64+0x3c], R25 ;  /* 0x00003c190200098e */ /* 0x000fe8000c12e10a */
[----:B------:R-:W2:Y:S01]  /*0610*/  LDS.128 R24, [UR8+0x90] ;  /* 0x00009008ff187984 */ /* 0x000ea20008000c00 */
[----:B0-----:R-:W-:-:S02]  /*0620*/  IMAD R16, R16, UR4, RZ ;  /* 0x0000000410107c24 */ /* 0x001fc4000f8e02ff */
[----:B------:R-:W-:Y:S01]  /*0630*/  IMAD R17, R17, UR4, RZ ;  /* 0x0000000411117c24 */ /* 0x000fe2000f8e02ff */
[----:B------:R-:W-:Y:S01]  /*0640*/  @P0 REDG.E.ADD.STRONG.GPU desc[UR10][R2.64+0x40], R21 ;  /* 0x000040150200098e */ /* 0x000fe2000c12e10a */
[----:B----4-:R-:W-:Y:S02]  /*0650*/  IMAD R0, R18, UR4, RZ ;  /* 0x0000000412007c24 */ /* 0x010fe4000f8e02ff */
[----:B-1----:R-:W-:Y:S01]  /*0660*/  IMAD R28, R19, UR4, RZ ;  /* 0x00000004131c7c24 */ /* 0x002fe2000f8e02ff */
[----:B------:R0:W-:Y:S01]  /*0670*/  @P0 REDG.E.ADD.STRONG.GPU desc[UR10][R2.64+0x44], R29 ;  /* 0x0000441d0200098e */ /* 0x0001e2000c12e10a */
[----:B------:R-:W-:Y:S02]  /*0680*/  IMAD R4, R4, UR4, RZ ;  /* 0x0000000404047c24 */ /* 0x000fe4000f8e02ff */
[----:B------:R-:W-:Y:S01]  /*0690*/  IMAD R5, R5, UR4, RZ ;  /* 0x0000000405057c24 */ /* 0x000fe2000f8e02ff */
[----:B------:R-:W-:Y:S01]  /*06a0*/  @P0 REDG.E.ADD.STRONG.GPU desc[UR10][R2.64+0x48], R23 ;  /* 0x000048170200098e */ /* 0x000fe2000c12e10a */
[----:B------:R-:W-:-:S03]  /*06b0*/  IMAD R7, R7, UR4, RZ ;  /* 0x0000000407077c24 */ /* 0x000fc6000f8e02ff */
[----:B------:R-:W-:Y:S04]  /*06c0*/  @P0 REDG.E.ADD.STRONG.GPU desc[UR10][R2.64+0x4c], R16 ;  /* 0x00004c100200098e */ /* 0x000fe8000c12e10a */
[----:B------:R-:W-:Y:S01]  /*06d0*/  @P0 REDG.E.ADD.STRONG.GPU desc[UR10][R2.64+0x50], R17 ;  /* 0x000050110200098e */ /* 0x000fe2000c12e10a */
[----:B0-----:R-:W-:-:S03]  /*06e0*/  IMAD R29, R6, UR4, RZ ;  /* 0x00000004061d7c24 */ /* 0x001fc6000f8e02ff */
[----:B------:R0:W-:Y:S01]  /*06f0*/  @P0 REDG.E.ADD.STRONG.GPU desc[UR10][R2.64+0x54], R0 ;  /* 0x000054000200098e */ /* 0x0001e2000c12e10a */
[----:B---3--:R-:W-:-:S03]  /*0700*/  IMAD R6, R8, UR4, RZ ;  /* 0x0000000408067c24 */ /* 0x008fc6000f8e02ff */
[----:B------:R-:W1:Y:S04]  /*0710*/  LDS.128 R20, [UR8+0xa0] ;  /* 0x0000a008ff147984 */ /* 0x000e680008000c00 */
[----:B------:R5:W-:Y:S04]  /*0720*/  @P0 REDG.E.ADD.STRONG.GPU desc[UR10][R2.64+0x58], R28 ;  /* 0x0000581c0200098e */ /* 0x000be8000c12e10a */
[----:B------:R-:W-:Y:S01]  /*0730*/  @P0 REDG.E.ADD.STRONG.GPU desc[UR10][R2.64+0x5c], R4 ;  /* 0x00005c040200098e */ /* 0x000fe2000c12e10a */
[----:B0-----:R-:W-:-:S03]  /*0740*/  IMAD R0, R9, UR4, RZ ;  /* 0x0000000409007c24 */ /* 0x001fc6000f8e02ff */
[----:B------:R0:W-:Y:S04]  /*0750*/  @P0 REDG.E.ADD.STRONG.GPU desc[UR10][R2.64+0x60], R5 ;  /* 0x000060050200098e */ /* 0x0001e8000c12e10a */
[----:B------:R3:W-:Y:S01]  /*0760*/  @P0 REDG.E.ADD.STRONG.GPU desc[UR10][R2.64+0x64], R29 ;  /* 0x0000641d0200098e */ /* 0x0007e2000c12e10a */
[----:B-----5:R-:W-:-:S03]  /*0770*/  IMAD R28, R13, UR4, RZ ;  /* 0x000000040d1c7c24 */ /* 0x020fc6000f8e02ff */
[----:B------:R-:W4:Y:S01]  /*0780*/  LDS.128 R16, [UR8+0xb0] ;  /* 0x0000b008ff107984 */ /* 0x000f220008000c00 */
[----:B0-----:R-:W-:-:S03]  /*0790*/  IMAD R5, R10, UR4, RZ ;  /* 0x000000040a057c24 */ /* 0x001fc6000f8e02ff */
[----:B------:R0:W-:Y:S01]  /*07a0*/  @P0 REDG.E.ADD.STRONG.GPU desc[UR10][R2.64+0x68], R7 ;  /* 0x000068070200098e */ /* 0x0001e2000c12e10a */
[----:B---3--:R-:W-:-:S03]  /*07b0*/  IMAD R29, R12, UR4, RZ ;  /* 0x000000040c1d7c24 */ /* 0x008fc6000f8e02ff */
[----:B------:R-:W-:Y:S01]  /*07c0*/  @P0 REDG.E.ADD.STRONG.GPU desc[UR10][R2.64+0x6c], R6 ;  /* 0x00006c060200098e */ /* 0x000fe2000c12e10a */
[----:B------:R-:W-:-:S03]  /*07d0*/  IMAD R4, R15, UR4, RZ ;  /* 0x000000040f047c24 */ /* 0x000fc6000f8e02ff */
[----:B------:R3:W-:Y:S01]  /*07e0*/  @P0 REDG.E.ADD.STRONG.GPU desc[UR10][R2.64+0x70], R0 ;  /* 0x000070000200098e */ /* 0x0007e2000c12e10a */
[----:B0-----:R-:W-:-:S03]  /*07f0*/  IMAD R7, R11, UR4, RZ ;  /* 0x000000040b077c24 */ /* 0x001fc6000f8e02ff */
[----:B------:R0:W-:Y:S04]  /*0800*/  @P0 REDG.E.ADD.STRONG.GPU desc[UR10][R2.64+0x74], R5 ;  /* 0x000074050200098e */ /* 0x0001e8000c12e10a */
[----:B------:R-:W5:Y:S01]  /*0810*/  LDS.128 R8, [UR8+0xc0] ;  /* 0x0000c008ff087984 */ /* 0x000f620008000c00 */
[----:B---3--:R-:W-:-:S03]  /*0820*/  IMAD R0, R14, UR4, RZ ;  /* 0x000000040e007c24 */ /* 0x008fc6000f8e02ff */
[----:B------:R-:W-:Y:S01]  /*0830*/  @P0 REDG.E.ADD.STRONG.GPU desc[UR10][R2.64+0x78], R7 ;  /* 0x000078070200098e */ /* 0x000fe2000c12e10a */
[----:B--2---:R-:W-:Y:S02]  /*0840*/  IMAD R25, R25, UR4, RZ ;  /* 0x0000000419197c24 */ /* 0x004fe4000f8e02ff */
[----:B0-----:R-:W-:Y:S01]  /*0850*/  IMAD R5, R24, UR4, RZ ;  /* 0x0000000418057c24 */ /* 0x001fe2000f8e02ff */
[----:B------:R0:W-:Y:S01]  /*0860*/  @P0 REDG.E.ADD.STRONG.GPU desc[UR10][R2.64+0x7c], R29 ;  /* 0x00007c1d0200098e */ /* 0x0001e2000c12e10a */
[----:B------:R-:W-:-:S03]  /*0870*/  IMAD R27, R27, UR4, RZ ;  /* 0x000000041b1b7c24 */ /* 0x000fc6000f8e02ff */
[----:B------:R-:W-:Y:S04]  /*0880*/  @P0 REDG.E.ADD.STRONG.GPU desc[UR10][R2.64+0x80], R28 ;  /* 0x0000801c0200098e */ /* 0x000fe8000c12e10a */
[----:B------:R-:W2:Y:S04]  /*0890*/  LDS.128 R12, [UR8+0xd0] ;  /* 0x0000d008ff0c7984 */ /* 0x000ea80008000c00 */
[----:B------:R-:W-:Y:S01]  /*08a0*/  @P0 REDG.E.ADD.STRONG.GPU desc[UR10][R2.64+0x84], R0 ;  /* 0x000084000200098e */ /* 0x000fe2000c12e10a */
[----:B0-----:R-:W-:-:S03]  /*08b0*/  IMAD R29, R26, UR4, RZ ;  /* 0x000000041a1d7c24 */ /* 0x001fc6000f8e02ff */
[----:B------:R-:W-:Y:S04]  /*08c0*/  @P0 REDG.E.ADD.STRONG.GPU desc[UR10][R2.64+0x88], R4 ;  /* 0x000088040200098e */ /* 0x000fe8000c12e10a */
[----:B------:R-:W-:Y:S04]  /*08d0*/  @P0 REDG.E.ADD.STRONG.GPU desc[UR10][R2.64+0x8c], R5 ;  /* 0x00008c050200098e */ /* 0x000fe8000c12e10a */
[----:B------:R-:W0:Y:S04]  /*08e0*/  LDS.128 R4, [UR8+0xe0] ;  /* 0x0000e008ff047984 */ /* 0x000e280008000c00 */
[----:B------:R-:W-:Y:S04]  /*08f0*/  @P0 REDG.E.ADD.STRONG.GPU desc[UR10][R2.64+0x90], R25 ;  /* 0x000090190200098e */ /* 0x000fe8000c12e10a */
[----:B------:R3:W-:Y:S04]  /*0900*/  @P0 REDG.E.ADD.STRONG.GPU desc[UR10][R2.64+0x94], R29 ;  /* 0x0000941d0200098e */ /* 0x0007e8000c12e10a */
[----:B------:R-:W-:Y:S04]  /*0910*/  @P0 REDG.E.ADD.STRONG.GPU desc[UR10][R2.64+0x98], R27 ;  /* 0x0000981b0200098e */ /* 0x000fe8000c12e10a */
[----:B------:R-:W0:Y:S01]  /*0920*/  LDS.128 R24, [UR8+0xf0] ;  /* 0x0000f008ff187984 */ /* 0x000e220008000c00 */
[----:B-1----:R-:W-:-:S02]  /*0930*/  IMAD R20, R20, UR4, RZ ;  /* 0x0000000414147c24 */ /* 0x002fc4000f8e02ff */
[----:B------:R-:W-:Y:S02]  /*0940*/  IMAD R21, R21, UR4, RZ ;  /* 0x0000000415157c24 */ /* 0x000fe4000f8e02ff */
[----:B------:R-:W-:Y:S01]  /*0950*/  IMAD R22, R22, UR4, RZ ;  /* 0x0000000416167c24 */ /* 0x000fe2000f8e02ff */
[----:B------:R-:W-:Y:S01]  /*0960*/  @P0 REDG.E.ADD.STRONG.GPU desc[UR10][R2.64+0x9c], R20 ;  /* 0x00009c140200098e */ /* 0x000fe2000c12e10a */
[----:B------:R-:W-:Y:S02]  /*0970*/  IMAD R23, R23, UR4, RZ ;  /* 0x0000000417177c24 */ /* 0x000fe4000f8e02ff */
[----:B----4-:R-:W-:Y:S01]  /*0980*/  IMAD R16, R16, UR4, RZ ;  /* 0x0000000410107c24 */ /* 0x010fe2000f8e02ff */
[----:B------:R1:W-:Y:S01]  /*0990*/  @P0 REDG.E.ADD.STRONG.GPU desc[UR10][R2.64+0xa0], R21 ;  /* 0x0000a0150200098e */ /* 0x0003e2000c12e10a */
[----:B------:R-:W-:Y:S02]  /*09a0*/  IMAD R17, R17, UR4, RZ ;  /* 0x0000000411117c24 */ /* 0x000fe4000f8e02ff */
[----:B---3--:R-:W-:Y:S01]  /*09b0*/  IMAD R29, R18, UR4, RZ ;  /* 0x00000004121d7c24 */ /* 0x008fe2000f8e02ff */
[----:B------:R-:W-:Y:S01]  /*09c0*/  @P0 REDG.E.ADD.STRONG.GPU desc[UR10][R2.64+0xa4], R22 ;  /* 0x0000a4160200098e */ /* 0x000fe2000c12e10a */
[----:B------:R-:W-:-:S02]  /*09d0*/  IMAD R19, R19, UR4, RZ ;  /* 0x0000000413137c24 */ /* 0x000fc4000f8e02ff */
[----:B-----5:R-:W-:Y:S01]  /*09e0*/  IMAD R9, R9, UR4, RZ ;  /* 0x0000000409097c24 */ /* 0x020fe2000f8e02ff */
[----:B------:R3:W-:Y:S01]  /*09f0*/  @P0 REDG.E.ADD.STRONG.GPU desc[UR10][R2.64+0xa8], R23 ;  /* 0x0000a8170200098e */ /* 0x0007e2000c12e10a */
[----:B------:R-:W-:Y:S02]  /*0a00*/  IMAD R10, R10, UR4, RZ ;  /* 0x000000040a0a7c24 */ /* 0x000fe4000f8e02ff */
[----:B-1----:R-:W-:Y:S01]  /*0a10*/  IMAD R21, R8, UR4, RZ ;  /* 0x0000000408157c24 */ /* 0x002fe2000f8e02ff */
[----:B------:R-:W-:Y:S01]  /*0a20*/  @P0 REDG.E.ADD.STRONG.GPU desc[UR10][R2.64+0xac], R16 ;  /* 0x0000ac100200098e */ /* 0x000fe2000c12e10a */
[----:B------:R-:W-:-:S03]  /*0a30*/  IMAD R11, R11, UR4, RZ ;  /* 0x000000040b0b7c24 */ /* 0x000fc6000f8e02ff */
[----:B------:R1:W-:Y:S01]  /*0a40*/  @P0 REDG.E.ADD.STRONG.GPU desc[UR10][R2.64+0xb0], R17 ;  /* 0x0000b0110200098e */ /* 0x0003e2000c12e10a */
[----:B--2---:R-:W-:Y:S02]  /*0a50*/  IMAD R13, R13, UR4, RZ ;  /* 0x000000040d0d7c24 */ /* 0x004fe4000f8e02ff */
[----:B---3--:R-:W-:Y:S01]  /*0a60*/  IMAD R23, R12, UR4, RZ ;  /* 0x000000040c177c24 */ /* 0x008fe2000f8e02ff */
[----:B------:R-:W-:Y:S01]  /*0a70*/  @P0 REDG.E.ADD.STRONG.GPU desc[UR10][R2.64+0xb4], R29 ;  /* 0x0000b41d0200098e */ /* 0x000fe2000c12e10a */
[----:B------:R-:W-:-:S03]  /*0a80*/  IMAD R15, R15, UR4, RZ ;  /* 0x000000040f0f7c24 */ /* 0x000fc6000f8e02ff */
[----:B------:R2:W-:Y:S04]  /*0a90*/  @P0 REDG.E.ADD.STRONG.GPU desc[UR10][R2.64+0xb8], R19 ;  /* 0x0000b8130200098e */ /* 0x0005e8000c12e10a */
[----:B------:R-:W-:Y:S01]  /*0aa0*/  @P0 REDG.E.ADD.STRONG.GPU desc[UR10][R2.64+0xbc], R21 ;  /* 0x0000bc150200098e */ /* 0x000fe2000c12e10a */
[----:B-1----:R-:W-:-:S03]  /*0ab0*/  IMAD R17, R14, UR4, RZ ;  /* 0x000000040e117c24 */ /* 0x002fc6000f8e02ff */
[----:B------:R1:W-:Y:S01]  /*0ac0*/  @P0 REDG.E.ADD.STRONG.GPU desc[UR10][R2.64+0xc0], R9 ;  /* 0x0000c0090200098e */ /* 0x0003e2000c12e10a */
[----:B0-----:R-:W-:-:S03]  /*0ad0*/  IMAD R5, R5, UR4, RZ ;  /* 0x0000000405057c24 */ /* 0x001fc6000f8e02ff */
[----:B------:R-:W-:Y:S01]  /*0ae0*/  @P0 REDG.E.ADD.STRONG.GPU desc[UR10][R2.64+0xc4], R10 ;  /* 0x0000c40a0200098e */ /* 0x000fe2000c12e10a */
[----:B--2---:R-:W-:-:S03]  /*0af0*/  IMAD R19, R4, UR4, RZ ;  /* 0x0000000404137c24 */ /* 0x004fc6000f8e02ff */
[----:B------:R0:W-:Y:S01]  /*0b00*/  @P0 REDG.E.ADD.STRONG.GPU desc[UR10][R2.64+0xc8], R11 ;  /* 0x0000c80b0200098e */ /* 0x0001e2000c12e10a */
[----:B------:R-:W-:-:S03]  /*0b10*/  IMAD R7, R7, UR4, RZ ;  /* 0x0000000407077c24 */ /* 0x000fc6000f8e02ff */
[----:B------:R-:W-:Y:S01]  /*0b20*/  @P0 REDG.E.ADD.STRONG.GPU desc[UR10][R2.64+0xcc], R23 ;  /* 0x0000cc170200098e */ /* 0x000fe2000c12e10a */
[----:B-1----:R-:W-:-:S03]  /*0b30*/  IMAD R9, R6, UR4, RZ ;  /* 0x0000000406097c24 */ /* 0x002fc6000f8e02ff */
[----:B------:R1:W-:Y:S01]  /*0b40*/  @P0 REDG.E.ADD.STRONG.GPU desc[UR10][R2.64+0xd0], R13 ;  /* 0x0000d00d0200098e */ /* 0x0003e2000c12e10a */
[----:B------:R-:W-:-:S03]  /*0b50*/  IMAD R25, R25, UR4, RZ ;  /* 0x0000000419197c24 */ /* 0x000fc6000f8e02ff */
[----:B------:R-:W-:Y:S01]  /*0b60*/  @P0 REDG.E.ADD.STRONG.GPU desc[UR10][R2.64+0xd4], R17 ;  /* 0x0000d4110200098e */ /* 0x000fe2000c12e10a */
[----:B0-----:R-:W-:-:S03]  /*0b70*/  IMAD R11, R24, UR4, RZ ;  /* 0x00000004180b7c24 */ /* 0x001fc6000f8e02ff */
[----:B------:R-:W-:Y:S01]  /*0b80*/  @P0 REDG.E.ADD.STRONG.GPU desc[UR10][R2.64+0xd8], R15 ;  /* 0x0000d80f0200098e */ /* 0x000fe2000c12e10a */
[----:B------:R-:W-:-:S03]  /*0b90*/  IMAD R27, R27, UR4, RZ ;  /* 0x000000041b1b7c24 */ /* 0x000fc6000f8e02ff */
[----:B------:R-:W-:Y:S01]  /*0ba0*/  @P0 REDG.E.ADD.STRONG.GPU desc[UR10][R2.64+0xdc], R19 ;  /* 0x0000dc130200098e */ /* 0x000fe2000c12e10a */
[----:B-1----:R-:W-:-:S03]  /*0bb0*/  IMAD R13, R26, UR4, RZ ;  /* 0x000000041a0d7c24 */ /* 0x002fc6000f8e02ff */
[----:B------:R-:W-:Y:S04]  /*0bc0*/  @P0 REDG.E.ADD.STRONG.GPU desc[UR10][R2.64+0xe0], R5 ;  /* 0x0000e0050200098e */ /* 0x000fe8000c12e10a */
[----:B------:R-:W-:Y:S04]  /*0bd0*/  @P0 REDG.E.ADD.STRONG.GPU desc[UR10][R2.64+0xe4], R9 ;  /* 0x0000e4090200098e */ /* 0x000fe8000c12e10a */
[----:B------:R-:W-:Y:S04]  /*0be0*/  @P0 REDG.E.ADD.STRONG.GPU desc[UR10][R2.64+0xe8], R7 ;  /* 0x0000e8070200098e */ /* 0x000fe8000c12e10a */
[----:B------:R-:W-:Y:S04]  /*0bf0*/  @P0 REDG.E.ADD.STRONG.GPU desc[UR10][R2.64+0xec], R11 ;  /* 0x0000ec0b0200098e */ /* 0x000fe8000c12e10a */
[----:B------:R-:W-:Y:S04]  /*0c00*/  @P0 REDG.E.ADD.STRONG.GPU desc[UR10][R2.64+0xf0], R25 ;  /* 0x0000f0190200098e */ /* 0x000fe8000c12e10a */
[----:B------:R-:W-:Y:S04]  /*0c10*/  @P0 REDG.E.ADD.STRONG.GPU desc[UR10][R2.64+0xf4], R13 ;  /* 0x0000f40d0200098e */ /* 0x000fe8000c12e10a */
[----:B------:R-:W-:Y:S01]  /*0c20*/  @P0 REDG.E.ADD.STRONG.GPU desc[UR10][R2.64+0xf8], R27 ;  /* 0x0000f81b0200098e */ /* 0x000fe2000c12e10a */
[----:B------:R-:W-:Y:S05]  /*0c30*/  EXIT ;  /* 0x000000000000794d */ /* 0x000fea0003800000 */
.L_x_33:
        /* <DEDUP_REMOVED lines=12> */
.L_x_36:


//--------------------- .nv.shared._Z28apply_histogram_equalizationPhS_Pjii --------------------------
	.section	.nv.shared._Z28apply_histogram_equalizationPhS_Pjii,"aw",@nobits
	.sectionflags	@""
	.align	4
.nv.shared._Z28apply_histogram_equalizationPhS_Pjii:
	.zero		1280


//--------------------- .nv.shared.reserved.0     --------------------------
	.section	.nv.shared.reserved.0,"aw",@nobits
	.weak		__nv_reservedSMEM_offset_0_alias
	.size		__nv_reservedSMEM_offset_0_alias, 0, 64
	.other		__nv_reservedSMEM_offset_0_alias,@"STO_CUDA_RESERVED_SHARED STV_DEFAULT"
__nv_reservedSMEM_offset_0_alias:
	.zero		0
	.zero		64


//--------------------- .nv.shared._Z17compute_histogramPhPjii --------------------------
	.section	.nv.shared._Z17compute_histogramPhPjii,"aw",@nobits
	.sectionflags	@""
	.align	4
.nv.shared._Z17compute_histogramPhPjii:
	.zero		1280


//--------------------- .nv.constant0._Z28apply_histogram_equalizationPhS_Pjii --------------------------
	.section	.nv.constant0._Z28apply_histogram_equalizationPhS_Pjii,"a",@progbits
	.sectionflags	@""
	.align	4
.nv.constant0._Z28apply_histogram_equalizationPhS_Pjii:
	.zero		928


//--------------------- .nv.constant0._Z17compute_histogramPhPjii --------------------------
	.section	.nv.constant0._Z17compute_histogramPhPjii,"a",@progbits
	.sectionflags	@""
	.align	4
.nv.constant0._Z17compute_histogramPhPjii:
	.zero		920


//--------------------- SYMBOLS --------------------------

	.type		.nv.reservedSmem.offset0,@object
	.size		.nv.reservedSmem.offset0,0x4
	.type		.nv.reservedSmem.cap,@object
	.size		.nv.reservedSmem.cap,0x4
